	.headerflags	@"EF_CUDA_TEXMODE_UNIFIED EF_CUDA_64BIT_ADDRESS EF_CUDA_ACCELERATORS EF_CUDA_SM90 EF_CUDA_VIRTUAL_SM(EF_CUDA_SM90)"
	.elftype	@"ET_EXEC"


//--------------------- .nv.info                  --------------------------
	.section	.nv.info,"",@"SHT_CUDA_INFO"
	.align	4


	//----- nvinfo : EIATTR_REGCOUNT
	.align		4
        /*0000*/ 	.byte	0x04, 0x2f
        /*0002*/ 	.short	(.L_1 - .L_0)
	.align		4
.L_0:
        /*0004*/ 	.word	index@(triton_)
        /*0008*/ 	.word	0x000000cb


	//----- nvinfo : EIATTR_MIN_STACK_SIZE
	.align		4
.L_1:
        /*000c*/ 	.byte	0x04, 0x12
        /*000e*/ 	.short	(.L_3 - .L_2)
	.align		4
.L_2:
        /*0010*/ 	.word	index@(triton_)
        /*0014*/ 	.word	0x00000000


	//----- nvinfo : EIATTR_FRAME_SIZE
	.align		4
.L_3:
        /*0018*/ 	.byte	0x04, 0x11
        /*001a*/ 	.short	(.L_5 - .L_4)
	.align		4
.L_4:
        /*001c*/ 	.word	index@(triton_)
        /*0020*/ 	.word	0x00000000


	//----- nvinfo : EIATTR_MIN_STACK_SIZE
	.align		4
.L_5:
        /*0024*/ 	.byte	0x04, 0x12
        /*0026*/ 	.short	(.L_7 - .L_6)
	.align		4
.L_6:
        /*0028*/ 	.word	index@(triton_)
        /*002c*/ 	.word	0x00000000
.L_7:


//--------------------- .nv.info.triton_          --------------------------
	.section	.nv.info.triton_,"",@"SHT_CUDA_INFO"
	.sectionflags	@""
	.align	4


	//----- nvinfo : EIATTR_CUDA_API_VERSION
	.align		4
        /*0000*/ 	.byte	0x04, 0x37
        /*0002*/ 	.short	(.L_9 - .L_8)
.L_8:
        /*0004*/ 	.word	0x0000007c


	//----- nvinfo : EIATTR_KPARAM_INFO
	.align		4
.L_9:
        /*0008*/ 	.byte	0x04, 0x17
        /*000a*/ 	.short	(.L_11 - .L_10)
.L_10:
        /*000c*/ 	.word	0x00000000
        /*0010*/ 	.short	0x0003
        /*0012*/ 	.short	0x0018
        /*0014*/ 	.byte	0x00, 0xf0, 0x11, 0x00


	//----- nvinfo : EIATTR_KPARAM_INFO
	.align		4
.L_11:
        /*0018*/ 	.byte	0x04, 0x17
        /*001a*/ 	.short	(.L_13 - .L_12)
.L_12:
        /*001c*/ 	.word	0x00000000
        /*0020*/ 	.short	0x0002
        /*0022*/ 	.short	0x0010
        /*0024*/ 	.byte	0x00, 0xf0, 0x21, 0x00


	//----- nvinfo : EIATTR_KPARAM_INFO
	.align		4
.L_13:
        /*0028*/ 	.byte	0x04, 0x17
        /*002a*/ 	.short	(.L_15 - .L_14)
.L_14:
        /*002c*/ 	.word	0x00000000
        /*0030*/ 	.short	0x0001
        /*0032*/ 	.short	0x0008
        /*0034*/ 	.byte	0x00, 0xf0, 0x21, 0x00


	//----- nvinfo : EIATTR_KPARAM_INFO
	.align		4
.L_15:
        /*0038*/ 	.byte	0x04, 0x17
        /*003a*/ 	.short	(.L_17 - .L_16)
.L_16:
        /*003c*/ 	.word	0x00000000
        /*0040*/ 	.short	0x0000
        /*0042*/ 	.short	0x0000
        /*0044*/ 	.byte	0x00, 0xf0, 0x21, 0x00


	//----- nvinfo : EIATTR_SPARSE_MMA_MASK
	.align		4
.L_17:
        /*0048*/ 	.byte	0x03, 0x50
        /*004a*/ 	.short	0x0000


	//----- nvinfo : EIATTR_MAXREG_COUNT
	.align		4
        /*004c*/ 	.byte	0x03, 0x1b
        /*004e*/ 	.short	0x00ff


	//----- nvinfo : EIATTR_COOP_GROUP_MASK_REGIDS
	.align		4
        /*0050*/ 	.byte	0x04, 0x29
        /*0052*/ 	.short	(.L_19 - .L_18)


	//   ....[0]....
.L_18:
        /*0054*/ 	.word	0xffffffff


	//----- nvinfo : EIATTR_COOP_GROUP_INSTR_OFFSETS
	.align		4
.L_19:
        /*0058*/ 	.byte	0x04, 0x28
        /*005a*/ 	.short	(.L_21 - .L_20)


	//   ....[0]....
.L_20:
        /*005c*/ 	.word	0x00001a50


	//----- nvinfo : EIATTR_EXIT_INSTR_OFFSETS
	.align		4
.L_21:
        /*0060*/ 	.byte	0x04, 0x1c
        /*0062*/ 	.short	(.L_23 - .L_22)


	//   ....[0]....
.L_22:
        /*0064*/ 	.word	0x00000040


	//   ....[1]....
        /*0068*/ 	.word	0x00003190


	//   ....[2]....
        /*006c*/ 	.word	0x000031e0


	//----- nvinfo : EIATTR_MAX_THREADS
	.align		4
.L_23:
        /*0070*/ 	.byte	0x04, 0x05
        /*0072*/ 	.short	(.L_25 - .L_24)
.L_24:
        /*0074*/ 	.word	0x00000080
        /*0078*/ 	.word	0x00000001
        /*007c*/ 	.word	0x00000001


	//----- nvinfo : EIATTR_CBANK_PARAM_SIZE
	.align		4
.L_25:
        /*0080*/ 	.byte	0x03, 0x19
        /*0082*/ 	.short	0x001c


	//----- nvinfo : EIATTR_PARAM_CBANK
	.align		4
        /*0084*/ 	.byte	0x04, 0x0a
        /*0086*/ 	.short	(.L_27 - .L_26)
	.align		4
.L_26:
        /*0088*/ 	.word	index@(.nv.constant0.triton_)
        /*008c*/ 	.short	0x0210
        /*008e*/ 	.short	0x001c


	//----- nvinfo : EIATTR_SW_WAR
	.align		4
.L_27:
        /*0090*/ 	.byte	0x04, 0x36
        /*0092*/ 	.short	(.L_29 - .L_28)
.L_28:
        /*0094*/ 	.word	0x00000008
.L_29:


//--------------------- .nv.callgraph             --------------------------
	.section	.nv.callgraph,"",@"SHT_CUDA_CALLGRAPH"
	.align	4
	.sectionentsize	8
	.align		4
        /*0000*/ 	.word	0x00000000
	.align		4
        /*0004*/ 	.word	0xffffffff
	.align		4
        /*0008*/ 	.word	0x00000000
	.align		4
        /*000c*/ 	.word	0xfffffffe
	.align		4
        /*0010*/ 	.word	0x00000000
	.align		4
        /*0014*/ 	.word	0xfffffffd
	.align		4
        /*0018*/ 	.word	0x00000000
	.align		4
        /*001c*/ 	.word	0xfffffffc


//--------------------- .text.triton_             --------------------------
	.section	.text.triton_,"ax",@progbits
	.sectionflags	@"SHF_BARRIERS=1"
	.align	128
        .global         triton_
        .type           triton_,@function
        .size           triton_,(.L_x_2 - triton_)
        .other          triton_,@"STO_CUDA_ENTRY STV_DEFAULT"
triton_:
.text.triton_:
[----:B------:R-:W1:Y:S02]  /*0000*/  LDC R1, c[0x0][0x28] ;  /* 0x00000a00ff017b82 */ /* 0x000e640000000800 */
[----:B------:R-:W2:Y:S02]  /*0010*/  LDC R0, c[0x0][0x228] ;  /* 0x00008a00ff007b82 */ /* 0x000ea40000000800 */
[----:B--2---:R-:W-:-:S05]  /*0020*/  IMAD R2, R0, 0x3000, RZ ;  /* 0x0000300000027824 */ /* 0x004fca00078e02ff */
[----:B------:R-:W-:-:S13]  /*0030*/  ISETP.NE.AND P0, PT, R2, RZ, PT ;  /* 0x000000ff0200720c */ /* 0x000fda0003f05270 */
[----:B------:R-:W-:Y:S05]  /*0040*/  @!P0 EXIT ;  /* 0x000000000000894d */ /* 0x000fea0003800000 */
[----:B------:R-:W2:Y:S01]  /*0050*/  S2R R10, SR_CTAID.X ;  /* 0x00000000000a7919 */ /* 0x000ea20000002500 */
[----:B------:R-:W-:Y:S01]  /*0060*/  VIADD R2, R0, 0x7f ;  /* 0x0000007f00027836 */ /* 0x000fe20000000000 */
[----:B------:R-:W-:Y:S01]  /*0070*/  IABS R36, R0 ;  /* 0x0000000000247213 */ /* 0x000fe20000000000 */
[----:B------:R-:W3:Y:S01]  /*0080*/  S2UR UR4, SR_CgaCtaId ;  /* 0x00000000000479c3 */ /* 0x000ee20000008800 */
[----:B------:R-:W-:Y:S01]  /*0090*/  UMOV UR24, 0x400 ;  /* 0x0000040000187882 */ /* 0x000fe20000000000 */
[----:B------:R-:W-:Y:S01]  /*00a0*/  ULDC.64 UR30, c[0x0][0x208] ;  /* 0x00008200001e7ab9 */ /* 0x000fe20000000a00 */
[----:B------:R-:W-:Y:S02]  /*00b0*/  SHF.R.S32.HI R3, RZ, 0x1f, R2 ;  /* 0x0000001fff037819 */ /* 0x000fe40000011402 */
[----:B------:R-:W-:Y:S02]  /*00c0*/  CS2R R88, SRZ ;  /* 0x0000000000587805 */ /* 0x000fe4000001ff00 */
[----:B------:R-:W-:-:S02]  /*00d0*/  CS2R R90, SRZ ;  /* 0x00000000005a7805 */ /* 0x000fc4000001ff00 */
[----:B------:R-:W-:Y:S02]  /*00e0*/  CS2R R92, SRZ ;  /* 0x00000000005c7805 */ /* 0x000fe4000001ff00 */
[----:B------:R-:W-:Y:S01]  /*00f0*/  LEA.HI R3, R3, R2, RZ, 0x7 ;  /* 0x0000000203037211 */ /* 0x000fe200078f38ff */
[----:B------:R-:W4:Y:S01]  /*0100*/  LDC.64 R52, c[0x0][0x218] ;  /* 0x00008600ff347b82 */ /* 0x000f220000000a00 */
[----:B------:R-:W-:Y:S02]  /*0110*/  CS2R R94, SRZ ;  /* 0x00000000005e7805 */ /* 0x000fe4000001ff00 */
[----:B------:R-:W-:Y:S02]  /*0120*/  CS2R R96, SRZ ;  /* 0x0000000000607805 */ /* 0x000fe4000001ff00 */
[----:B------:R-:W-:Y:S02]  /*0130*/  CS2R R98, SRZ ;  /* 0x0000000000627805 */ /* 0x000fe4000001ff00 */
[----:B------:R-:W-:-:S02]  /*0140*/  CS2R R100, SRZ ;  /* 0x0000000000647805 */ /* 0x000fc4000001ff00 */
[----:B------:R-:W-:Y:S02]  /*0150*/  CS2R R102, SRZ ;  /* 0x0000000000667805 */ /* 0x000fe4000001ff00 */
[----:B------:R-:W-:Y:S02]  /*0160*/  CS2R R104, SRZ ;  /* 0x0000000000687805 */ /* 0x000fe4000001ff00 */
        /* <DEDUP_REMOVED lines=8> */
[----:B------:R-:W-:Y:S01]  /*01f0*/  CS2R R122, SRZ ;  /* 0x00000000007a7805 */ /* 0x000fe2000001ff00 */
[----:B---3--:R-:W-:Y:S01]  /*0200*/  UPRMT UR24, UR4, 0x654, UR24 ;  /* 0x0000065404187896 */ /* 0x008fe20008000018 */
[----:B------:R-:W-:-:S02]  /*0210*/  CS2R R124, SRZ ;  /* 0x00000000007c7805 */ /* 0x000fc4000001ff00 */
[----:B------:R-:W-:Y:S02]  /*0220*/  CS2R R126, SRZ ;  /* 0x00000000007e7805 */ /* 0x000fe4000001ff00 */
[----:B------:R-:W-:Y:S02]  /*0230*/  CS2R R128, SRZ ;  /* 0x0000000000807805 */ /* 0x000fe4000001ff00 */
[----:B------:R-:W-:Y:S01]  /*0240*/  CS2R R130, SRZ ;  /* 0x0000000000827805 */ /* 0x000fe2000001ff00 */
[C---:B--2---:R-:W-:Y:S01]  /*0250*/  IMAD.HI R4, R10.reuse, 0x2aaaaaab, RZ ;  /* 0x2aaaaaab0a047827 */ /* 0x044fe200078e02ff */
[----:B------:R-:W-:Y:S02]  /*0260*/  ISETP.GE.AND P1, PT, R10, RZ, PT ;  /* 0x000000ff0a00720c */ /* 0x000fe40003f26270 */
[----:B------:R-:W-:Y:S02]  /*0270*/  CS2R R132, SRZ ;  /* 0x0000000000847805 */ /* 0x000fe4000001ff00 */
[----:B------:R-:W-:-:S02]  /*0280*/  CS2R R134, SRZ ;  /* 0x0000000000867805 */ /* 0x000fc4000001ff00 */
[----:B------:R-:W-:Y:S02]  /*0290*/  CS2R R136, SRZ ;  /* 0x0000000000887805 */ /* 0x000fe4000001ff00 */
[----:B------:R-:W-:Y:S02]  /*02a0*/  SHF.R.U32.HI R5, RZ, 0x1f, R4 ;  /* 0x0000001fff057819 */ /* 0x000fe40000011604 */
[----:B------:R-:W-:Y:S02]  /*02b0*/  CS2R R138, SRZ ;  /* 0x00000000008a7805 */ /* 0x000fe4000001ff00 */
[----:B------:R-:W-:Y:S02]  /*02c0*/  CS2R R140, SRZ ;  /* 0x00000000008c7805 */ /* 0x000fe4000001ff00 */
[----:B------:R-:W-:Y:S02]  /*02d0*/  CS2R R142, SRZ ;  /* 0x00000000008e7805 */ /* 0x000fe4000001ff00 */
[----:B------:R-:W-:-:S02]  /*02e0*/  LEA.HI.SX32 R5, R4, R5, 0x19 ;  /* 0x0000000504057211 */ /* 0x000fc400078fcaff */
[----:B------:R-:W-:Y:S02]  /*02f0*/  CS2R R144, SRZ ;  /* 0x0000000000907805 */ /* 0x000fe4000001ff00 */
[----:B------:R-:W-:Y:S02]  /*0300*/  CS2R R146, SRZ ;  /* 0x0000000000927805 */ /* 0x000fe4000001ff00 */
[----:B------:R-:W-:Y:S02]  /*0310*/  CS2R R148, SRZ ;  /* 0x0000000000947805 */ /* 0x000fe4000001ff00 */
[----:B------:R-:W-:Y:S01]  /*0320*/  CS2R R150, SRZ ;  /* 0x0000000000967805 */ /* 0x000fe2000001ff00 */
[----:B------:R-:W-:Y:S01]  /*0330*/  IMAD.SHL.U32 R4, R5, 0x8, RZ ;  /* 0x0000000805047824 */ /* 0x000fe200078e00ff */
[----:B------:R-:W-:Y:S02]  /*0340*/  CS2R R68, SRZ ;  /* 0x0000000000447805 */ /* 0x000fe4000001ff00 */
[----:B------:R-:W-:-:S02]  /*0350*/  CS2R R70, SRZ ;  /* 0x0000000000467805 */ /* 0x000fc4000001ff00 */
[----:B------:R-:W-:Y:S02]  /*0360*/  CS2R R72, SRZ ;  /* 0x0000000000487805 */ /* 0x000fe4000001ff00 */
[----:B------:R-:W-:Y:S02]  /*0370*/  CS2R R74, SRZ ;  /* 0x00000000004a7805 */ /* 0x000fe4000001ff00 */
[----:B------:R-:W-:Y:S02]  /*0380*/  LEA.HI.SX32 R3, R3, -R4, 0x19 ;  /* 0x8000000403037211 */ /* 0x000fe400078fcaff */
[----:B------:R-:W-:Y:S02]  /*0390*/  CS2R R76, SRZ ;  /* 0x00000000004c7805 */ /* 0x000fe4000001ff00 */
[----:B------:R-:W-:Y:S02]  /*03a0*/  CS2R R78, SRZ ;  /* 0x00000000004e7805 */ /* 0x000fe4000001ff00 */
[----:B------:R-:W-:-:S02]  /*03b0*/  CS2R R80, SRZ ;  /* 0x0000000000507805 */ /* 0x000fc4000001ff00 */
[----:B------:R-:W-:Y:S02]  /*03c0*/  VIMNMX R6, R3, 0x8, PT ;  /* 0x0000000803067848 */ /* 0x000fe40003fe0100 */
[----:B------:R-:W-:Y:S02]  /*03d0*/  CS2R R82, SRZ ;  /* 0x0000000000527805 */ /* 0x000fe4000001ff00 */
[----:B------:R-:W-:Y:S02]  /*03e0*/  CS2R R84, SRZ ;  /* 0x0000000000547805 */ /* 0x000fe4000001ff00 */
[----:B------:R-:W-:Y:S02]  /*03f0*/  CS2R R86, SRZ ;  /* 0x0000000000567805 */ /* 0x000fe4000001ff00 */
[-C--:B------:R-:W-:Y:S01]  /*0400*/  IABS R12, R6.reuse ;  /* 0x00000006000c7213 */ /* 0x080fe20000000000 */
[----:B------:R-:W-:Y:S01]  /*0410*/  UMOV UR25, 0x1 ;  /* 0x0000000100197882 */ /* 0x000fe20000000000 */
[----:B------:R-:W-:Y:S01]  /*0420*/  IABS R8, R6 ;  /* 0x0000000600087213 */ /* 0x000fe20000000000 */
[----:B------:R-:W-:Y:S01]  /*0430*/  UMOV UR26, 0xffffffff ;  /* 0xffffffff001a7882 */ /* 0x000fe20000000000 */
[----:B------:R-:W2:Y:S01]  /*0440*/  I2F.RP R7, R12 ;  /* 0x0000000c00077306 */ /* 0x000ea20000209400 */
[----:B------:R-:W-:Y:S01]  /*0450*/  UMOV UR4, URZ ;  /* 0x0000003f00047c82 */ /* 0x000fe20008000000 */
[----:B------:R-:W-:Y:S01]  /*0460*/  UMOV UR5, URZ ;  /* 0x0000003f00057c82 */ /* 0x000fe20008000000 */
[----:B------:R-:W-:-:S05]  /*0470*/  IMAD.MOV R14, RZ, RZ, -R8 ;  /* 0x000000ffff0e7224 */ /* 0x000fca00078e0a08 */
[----:B------:R-:W3:Y:S08]  /*0480*/  I2F.RP R8, R36 ;  /* 0x0000002400087306 */ /* 0x000ef00000209400 */
[----:B--2---:R-:W2:Y:S08]  /*0490*/  MUFU.RCP R7, R7 ;  /* 0x0000000700077308 */ /* 0x004eb00000001000 */
[----:B---3--:R-:W-:Y:S01]  /*04a0*/  MUFU.RCP R8, R8 ;  /* 0x0000000800087308 */ /* 0x008fe20000001000 */
[----:B--2---:R-:W-:Y:S01]  /*04b0*/  VIADD R2, R7, 0xffffffe ;  /* 0x0ffffffe07027836 */ /* 0x004fe20000000000 */
[----:B------:R-:W-:-:S06]  /*04c0*/  IABS R7, R10 ;  /* 0x0000000a00077213 */ /* 0x000fcc0000000000 */
[----:B------:R2:W3:Y:S02]  /*04d0*/  F2I.FTZ.U32.TRUNC.NTZ R3, R2 ;  /* 0x0000000200037305 */ /* 0x0004e4000021f000 */
[----:B--2---:R-:W-:Y:S02]  /*04e0*/  IMAD.MOV.U32 R2, RZ, RZ, RZ ;  /* 0x000000ffff027224 */ /* 0x004fe400078e00ff */
[----:B---3--:R-:W-:-:S04]  /*04f0*/  IMAD.MOV R9, RZ, RZ, -R3 ;  /* 0x000000ffff097224 */ /* 0x008fc800078e0a03 */
[----:B------:R-:W-:-:S04]  /*0500*/  IMAD R9, R9, R12, RZ ;  /* 0x0000000c09097224 */ /* 0x000fc800078e02ff */
[----:B------:R-:W-:-:S04]  /*0510*/  IMAD.HI.U32 R3, R3, R9, R2 ;  /* 0x0000000903037227 */ /* 0x000fc800078e0002 */
[----:B------:R-:W-:Y:S02]  /*0520*/  IMAD R9, R5, -0x300, R10 ;  /* 0xfffffd0005097824 */ /* 0x000fe400078e020a */
[----:B------:R-:W-:-:S03]  /*0530*/  IMAD.HI.U32 R2, R3, R7, RZ ;  /* 0x0000000703027227 */ /* 0x000fc600078e00ff */
[----:B------:R-:W-:Y:S01]  /*0540*/  IABS R10, R9 ;  /* 0x00000009000a7213 */ /* 0x000fe20000000000 */
[----:B------:R-:W-:Y:S02]  /*0550*/  IMAD R7, R2, R14, R7 ;  /* 0x0000000e02077224 */ /* 0x000fe400078e0207 */
[----:B------:R-:W2:Y:S01]  /*0560*/  S2R R2, SR_TID.X ;  /* 0x0000000000027919 */ /* 0x000ea20000002100 */
[----:B------:R-:W-:Y:S01]  /*0570*/  VIADD R5, R8, 0xffffffe ;  /* 0x0ffffffe08057836 */ /* 0x000fe20000000000 */
[----:B------:R-:W-:Y:S01]  /*0580*/  LOP3.LUT R8, RZ, R6, RZ, 0x33, !PT ;  /* 0x00000006ff087212 */ /* 0x000fe200078e33ff */
[----:B------:R-:W-:Y:S01]  /*0590*/  IMAD.HI.U32 R3, R3, R10, RZ ;  /* 0x0000000a03037227 */ /* 0x000fe200078e00ff */
[----:B------:R-:W-:-:S03]  /*05a0*/  ISETP.GT.U32.AND P0, PT, R12, R7, PT ;  /* 0x000000070c00720c */ /* 0x000fc60003f04070 */
[----:B------:R-:W3:Y:S01]  /*05b0*/  F2I.FTZ.U32.TRUNC.NTZ R5, R5 ;  /* 0x0000000500057305 */ /* 0x000ee2000021f000 */
[----:B------:R-:W-:-:S05]  /*05c0*/  IMAD R10, R3, R14, R10 ;  /* 0x0000000e030a7224 */ /* 0x000fca00078e020a */
[----:B------:R-:W-:-:S04]  /*05d0*/  ISETP.GT.U32.AND P2, PT, R12, R10, PT ;  /* 0x0000000a0c00720c */ /* 0x000fc80003f44070 */
[----:B------:R-:W-:-:S05]  /*05e0*/  @!P0 IMAD.IADD R7, R7, 0x1, -R12 ;  /* 0x0000000107078824 */ /* 0x000fca00078e0a0c */
[----:B------:R-:W-:Y:S01]  /*05f0*/  ISETP.GT.U32.AND P0, PT, R12, R7, PT ;  /* 0x000000070c00720c */ /* 0x000fe20003f04070 */
[----:B---3--:R-:W-:-:S03]  /*0600*/  IMAD.MOV R11, RZ, RZ, -R5 ;  /* 0x000000ffff0b7224 */ /* 0x008fc600078e0a05 */
[----:B------:R-:W-:Y:S02]  /*0610*/  @!P2 IMAD.IADD R10, R10, 0x1, -R12 ;  /* 0x000000010a0aa824 */ /* 0x000fe400078e0a0c */
[----:B------:R-:W-:Y:S02]  /*0620*/  IMAD R11, R11, R36, RZ ;  /* 0x000000240b0b7224 */ /* 0x000fe400078e02ff */
[----:B------:R-:W-:Y:S01]  /*0630*/  @!P2 VIADD R3, R3, 0x1 ;  /* 0x000000010303a836 */ /* 0x000fe20000000000 */
[----:B--2---:R-:W-:-:S04]  /*0640*/  SHF.R.U32.HI R14, RZ, 0x3, R2 ;  /* 0x00000003ff0e7819 */ /* 0x004fc80000011602 */
[----:B------:R-:W-:Y:S01]  /*0650*/  @!P0 IMAD.IADD R7, R7, 0x1, -R12 ;  /* 0x0000000107078824 */ /* 0x000fe200078e0a0c */
[----:B------:R-:W-:Y:S02]  /*0660*/  ISETP.NE.AND P0, PT, R6, RZ, PT ;  /* 0x000000ff0600720c */ /* 0x000fe40003f05270 */
[----:B------:R-:W-:Y:S01]  /*0670*/  SGXT.U32 R14, R14, 0x4 ;  /* 0x000000040e0e781a */ /* 0x000fe20000000000 */
[----:B------:R-:W-:Y:S01]  /*0680*/  @!P1 IMAD.MOV R7, RZ, RZ, -R7 ;  /* 0x000000ffff079224 */ /* 0x000fe200078e0a07 */
[----:B------:R-:W-:Y:S02]  /*0690*/  LOP3.LUT R6, R9, R6, RZ, 0x3c, !PT ;  /* 0x0000000609067212 */ /* 0x000fe400078e3cff */
[----:B------:R-:W-:Y:S02]  /*06a0*/  ISETP.GE.U32.AND P1, PT, R10, R12, PT ;  /* 0x0000000c0a00720c */ /* 0x000fe40003f26070 */
[----:B------:R-:W-:Y:S02]  /*06b0*/  SEL R7, R8, R7, !P0 ;  /* 0x0000000708077207 */ /* 0x000fe40004000000 */
[----:B------:R-:W-:-:S03]  /*06c0*/  ISETP.GE.AND P3, PT, R6, RZ, PT ;  /* 0x000000ff0600720c */ /* 0x000fc60003f66270 */
[----:B------:R-:W-:Y:S02]  /*06d0*/  IMAD.IADD R7, R4, 0x1, R7 ;  /* 0x0000000104077824 */ /* 0x000fe400078e0207 */
[----:B------:R-:W-:Y:S02]  /*06e0*/  IMAD.MOV.U32 R4, RZ, RZ, RZ ;  /* 0x000000ffff047224 */ /* 0x000fe400078e00ff */
[----:B------:R-:W-:Y:S02]  /*06f0*/  IMAD.SHL.U32 R7, R7, 0x80, RZ ;  /* 0x0000008007077824 */ /* 0x000fe400078e00ff */
[----:B------:R-:W-:-:S03]  /*0700*/  IMAD.HI.U32 R5, R5, R11, R4 ;  /* 0x0000000b05057227 */ /* 0x000fc600078e0004 */
[----:B------:R-:W-:Y:S01]  /*0710*/  LOP3.LUT R15, R7, R14, RZ, 0xfc, !PT ;  /* 0x0000000e070f7212 */ /* 0x000fe200078efcff */
[----:B------:R-:W-:Y:S01]  /*0720*/  @P1 VIADD R3, R3, 0x1 ;  /* 0x0000000103031836 */ /* 0x000fe20000000000 */
[----:B------:R-:W-:Y:S02]  /*0730*/  LOP3.LUT R16, R7, 0x10, R14, 0xfe, !PT ;  /* 0x0000001007107812 */ /* 0x000fe400078efe0e */
[----:B------:R-:W-:Y:S01]  /*0740*/  IABS R9, R15 ;  /* 0x0000000f00097213 */ /* 0x000fe20000000000 */
[----:B------:R-:W-:Y:S01]  /*0750*/  @!P3 IMAD.MOV R3, RZ, RZ, -R3 ;  /* 0x000000ffff03b224 */ /* 0x000fe200078e0a03 */
[----:B------:R-:W-:Y:S02]  /*0760*/  LOP3.LUT R17, R7, 0x20, R14, 0xfe, !PT ;  /* 0x0000002007117812 */ /* 0x000fe400078efe0e */
[----:B------:R-:W-:Y:S01]  /*0770*/  LOP3.LUT R22, R7, 0x30, R14, 0xfe, !PT ;  /* 0x0000003007167812 */ /* 0x000fe200078efe0e */
[----:B------:R-:W-:Y:S01]  /*0780*/  IMAD.MOV.U32 R11, RZ, RZ, R9 ;  /* 0x000000ffff0b7224 */ /* 0x000fe200078e0009 */
[----:B------:R-:W-:-:S02]  /*0790*/  IABS R9, R16 ;  /* 0x0000001000097213 */ /* 0x000fc40000000000 */
[----:B------:R-:W-:Y:S01]  /*07a0*/  IABS R18, R17 ;  /* 0x0000001100127213 */ /* 0x000fe20000000000 */
[----:B------:R-:W-:Y:S01]  /*07b0*/  IMAD.HI.U32 R4, R5, R11, RZ ;  /* 0x0000000b05047227 */ /* 0x000fe200078e00ff */
[----:B------:R-:W-:Y:S02]  /*07c0*/  IABS R19, R22 ;  /* 0x0000001600137213 */ /* 0x000fe40000000000 */
[----:B------:R-:W-:Y:S01]  /*07d0*/  ISETP.GE.AND P4, PT, R15, RZ, PT ;  /* 0x000000ff0f00720c */ /* 0x000fe20003f86270 */
[----:B------:R-:W-:Y:S02]  /*07e0*/  IMAD.MOV R10, RZ, RZ, -R4 ;  /* 0x000000ffff0a7224 */ /* 0x000fe400078e0a04 */
[----:B------:R-:W-:Y:S02]  /*07f0*/  IMAD.MOV.U32 R12, RZ, RZ, R9 ;  /* 0x000000ffff0c7224 */ /* 0x000fe400078e0009 */
[----:B------:R-:W-:Y:S02]  /*0800*/  IMAD R6, R36, R10, R11 ;  /* 0x0000000a24067224 */ /* 0x000fe400078e020b */
[----:B------:R-:W-:-:S03]  /*0810*/  IMAD.HI.U32 R4, R5, R12, RZ ;  /* 0x0000000c05047227 */ /* 0x000fc600078e00ff */
[----:B------:R-:W-:Y:S01]  /*0820*/  ISETP.GT.U32.AND P2, PT, R36, R6, PT ;  /* 0x000000062400720c */ /* 0x000fe20003f44070 */
[----:B------:R-:W-:-:S04]  /*0830*/  IMAD.HI.U32 R9, R5, R18, RZ ;  /* 0x0000001205097227 */ /* 0x000fc800078e00ff */
[----:B------:R-:W-:Y:S01]  /*0840*/  IMAD.MOV R11, RZ, RZ, -R4 ;  /* 0x000000ffff0b7224 */ /* 0x000fe200078e0a04 */
[----:B------:R-:W-:Y:S01]  /*0850*/  SEL R4, R8, R3, !P0 ;  /* 0x0000000308047207 */ /* 0x000fe20004000000 */
[----:B------:R-:W-:Y:S01]  /*0860*/  IMAD.MOV R13, RZ, RZ, -R9 ;  /* 0x000000ffff0d7224 */ /* 0x000fe200078e0a09 */
[----:B------:R-:W-:Y:S01]  /*0870*/  ISETP.GE.AND P0, PT, R16, RZ, PT ;  /* 0x000000ff1000720c */ /* 0x000fe20003f06270 */
[C---:B------:R-:W-:Y:S01]  /*0880*/  IMAD R9, R36.reuse, R11, R12 ;  /* 0x0000000b24097224 */ /* 0x040fe200078e020c */
[----:B------:R-:W-:Y:S01]  /*0890*/  LOP3.LUT R11, R7, 0x40, R14, 0xfe, !PT ;  /* 0x00000040070b7812 */ /* 0x000fe200078efe0e */
[----:B------:R-:W-:Y:S02]  /*08a0*/  IMAD R18, R36, R13, R18 ;  /* 0x0000000d24127224 */ /* 0x000fe400078e0212 */
[----:B------:R-:W-:Y:S01]  /*08b0*/  @!P2 IMAD.IADD R6, R6, 0x1, -R36 ;  /* 0x000000010606a824 */ /* 0x000fe200078e0a24 */
[----:B------:R-:W-:Y:S01]  /*08c0*/  ISETP.GT.U32.AND P1, PT, R36, R9, PT ;  /* 0x000000092400720c */ /* 0x000fe20003f24070 */
[----:B------:R-:W-:Y:S01]  /*08d0*/  IMAD.HI.U32 R10, R5, R19, RZ ;  /* 0x00000013050a7227 */ /* 0x000fe200078e00ff */
[----:B------:R-:W-:-:S02]  /*08e0*/  IABS R20, R11 ;  /* 0x0000000b00147213 */ /* 0x000fc40000000000 */
[C---:B------:R-:W-:Y:S01]  /*08f0*/  ISETP.GT.U32.AND P5, PT, R36.reuse, R18, PT ;  /* 0x000000122400720c */ /* 0x040fe20003fa4070 */
[----:B------:R-:W-:Y:S01]  /*0900*/  IMAD.MOV R10, RZ, RZ, -R10 ;  /* 0x000000ffff0a7224 */ /* 0x000fe200078e0a0a */
[----:B------:R-:W-:Y:S01]  /*0910*/  ISETP.GT.U32.AND P3, PT, R36, R6, PT ;  /* 0x000000062400720c */ /* 0x000fe20003f64070 */
[----:B------:R-:W-:-:S04]  /*0920*/  IMAD.HI.U32 R3, R5, R20, RZ ;  /* 0x0000001405037227 */ /* 0x000fc800078e00ff */
[----:B------:R-:W-:Y:S02]  /*0930*/  IMAD.MOV R3, RZ, RZ, -R3 ;  /* 0x000000ffff037224 */ /* 0x000fe400078e0a03 */
[--C-:B------:R-:W-:Y:S02]  /*0940*/  @!P1 IMAD.IADD R9, R9, 0x1, -R36.reuse ;  /* 0x0000000109099824 */ /* 0x100fe400078e0a24 */
[----:B------:R-:W-:Y:S01]  /*0950*/  IMAD R19, R36, R10, R19 ;  /* 0x0000000a24137224 */ /* 0x000fe200078e0213 */
[----:B------:R-:W-:Y:S01]  /*0960*/  LOP3.LUT R10, R7, 0x50, R14, 0xfe, !PT ;  /* 0x00000050070a7812 */ /* 0x000fe200078efe0e */
[----:B------:R-:W-:Y:S01]  /*0970*/  @!P5 IMAD.IADD R18, R18, 0x1, -R36 ;  /* 0x000000011212d824 */ /* 0x000fe200078e0a24 */
[C---:B------:R-:W-:Y:S01]  /*0980*/  ISETP.GT.U32.AND P5, PT, R36.reuse, R9, PT ;  /* 0x000000092400720c */ /* 0x040fe20003fa4070 */
[C---:B------:R-:W-:Y:S01]  /*0990*/  IMAD R20, R36.reuse, R3, R20 ;  /* 0x0000000324147224 */ /* 0x040fe200078e0214 */
[----:B------:R-:W-:Y:S01]  /*09a0*/  ISETP.GT.U32.AND P2, PT, R36, R19, PT ;  /* 0x000000132400720c */ /* 0x000fe20003f44070 */
[----:B------:R-:W-:Y:S01]  /*09b0*/  @!P3 IMAD.IADD R6, R6, 0x1, -R36 ;  /* 0x000000010606b824 */ /* 0x000fe200078e0a24 */
[----:B------:R-:W-:Y:S01]  /*09c0*/  LOP3.LUT R3, R7, 0x60, R14, 0xfe, !PT ;  /* 0x0000006007037812 */ /* 0x000fe200078efe0e */
[----:B------:R-:W-:Y:S01]  /*09d0*/  IMAD.SHL.U32 R4, R4, 0x80, RZ ;  /* 0x0000008004047824 */ /* 0x000fe200078e00ff */
[----:B------:R-:W-:Y:S01]  /*09e0*/  ISETP.GT.U32.AND P3, PT, R36, R20, PT ;  /* 0x000000142400720c */ /* 0x000fe20003f64070 */
[----:B------:R-:W-:Y:S01]  /*09f0*/  IMAD.MOV.U32 R15, RZ, RZ, R6 ;  /* 0x000000ffff0f7224 */ /* 0x000fe200078e0006 */
[----:B------:R-:W-:-:S02]  /*0a00*/  SHF.R.U32.HI R6, RZ, 0x4, R2 ;  /* 0x00000004ff067819 */ /* 0x000fc40000011602 */
[----:B------:R-:W-:Y:S01]  /*0a10*/  IABS R21, R10 ;  /* 0x0000000a00157213 */ /* 0x000fe20000000000 */
[----:B------:R-:W-:Y:S01]  /*0a20*/  @!P4 IMAD.MOV R15, RZ, RZ, -R15 ;  /* 0x000000ffff0fc224 */ /* 0x000fe200078e0a0f */
[----:B------:R-:W-:Y:S01]  /*0a30*/  ISETP.GE.AND P4, PT, R22, RZ, PT ;  /* 0x000000ff1600720c */ /* 0x000fe20003f86270 */
[--C-:B------:R-:W-:Y:S01]  /*0a40*/  @!P5 IMAD.IADD R9, R9, 0x1, -R36.reuse ;  /* 0x000000010909d824 */ /* 0x100fe200078e0a24 */
[----:B------:R-:W-:Y:S01]  /*0a50*/  IABS R22, R3 ;  /* 0x0000000300167213 */ /* 0x000fe20000000000 */
[--C-:B------:R-:W-:Y:S01]  /*0a60*/  @!P2 IMAD.IADD R19, R19, 0x1, -R36.reuse ;  /* 0x000000011313a824 */ /* 0x100fe200078e0a24 */
[----:B------:R-:W-:Y:S01]  /*0a70*/  ISETP.GE.AND P2, PT, R17, RZ, PT ;  /* 0x000000ff1100720c */ /* 0x000fe20003f46270 */
[----:B------:R-:W-:Y:S01]  /*0a80*/  IMAD.MOV.U32 R17, RZ, RZ, R9 ;  /* 0x000000ffff117224 */ /* 0x000fe200078e0009 */
[----:B------:R-:W-:Y:S01]  /*0a90*/  SGXT.U32 R6, R6, 0x3 ;  /* 0x000000030606781a */ /* 0x000fe20000000000 */
[----:B------:R-:W-:Y:S01]  /*0aa0*/  @!P3 IMAD.IADD R20, R20, 0x1, -R36 ;  /* 0x000000011414b824 */ /* 0x000fe200078e0a24 */
[----:B------:R-:W-:Y:S01]  /*0ab0*/  ISETP.GE.AND P3, PT, R3, RZ, PT ;  /* 0x000000ff0300720c */ /* 0x000fe20003f66270 */
[----:B------:R-:W-:Y:S01]  /*0ac0*/  @!P0 IMAD.MOV R17, RZ, RZ, -R17 ;  /* 0x000000ffff118224 */ /* 0x000fe200078e0a11 */
[----:B------:R-:W-:Y:S01]  /*0ad0*/  LOP3.LUT R3, R7, R6, RZ, 0xfc, !PT ;  /* 0x0000000607037212 */ /* 0x000fe200078efcff */
[----:B------:R-:W-:Y:S01]  /*0ae0*/  IMAD.HI.U32 R6, R5, R22, RZ ;  /* 0x0000001605067227 */ /* 0x000fe200078e00ff */
[----:B------:R-:W-:-:S02]  /*0af0*/  ISETP.GT.U32.AND P0, PT, R36, R20, PT ;  /* 0x000000142400720c */ /* 0x000fc40003f04070 */
[----:B------:R-:W-:Y:S01]  /*0b00*/  LOP3.LUT R9, R7, 0x70, R14, 0xfe, !PT ;  /* 0x0000007007097812 */ /* 0x000fe200078efe0e */
[----:B------:R-:W-:Y:S01]  /*0b10*/  IMAD.MOV R7, RZ, RZ, -R6 ;  /* 0x000000ffff077224 */ /* 0x000fe200078e0a06 */
[C---:B------:R-:W-:Y:S01]  /*0b20*/  ISETP.GT.U32.AND P6, PT, R36.reuse, R18, PT ;  /* 0x000000122400720c */ /* 0x040fe20003fc4070 */
[C---:B------:R-:W-:Y:S01]  /*0b30*/  IMAD.HI.U32 R8, R5.reuse, R21, RZ ;  /* 0x0000001505087227 */ /* 0x040fe200078e00ff */
[----:B------:R-:W-:Y:S02]  /*0b40*/  IABS R23, R9 ;  /* 0x0000000900177213 */ /* 0x000fe40000000000 */
[C---:B------:R-:W-:Y:S01]  /*0b50*/  ISETP.GT.U32.AND P1, PT, R36.reuse, R19, PT ;  /* 0x000000132400720c */ /* 0x040fe20003f24070 */
[----:B------:R-:W-:Y:S01]  /*0b60*/  IMAD R22, R36, R7, R22 ;  /* 0x0000000724167224 */ /* 0x000fe200078e0216 */
[----:B------:R-:W-:Y:S01]  /*0b70*/  LOP3.LUT R33, R4, R14, RZ, 0xfc, !PT ;  /* 0x0000000e04217212 */ /* 0x000fe200078efcff */
[----:B------:R-:W-:Y:S01]  /*0b80*/  IMAD.MOV R8, RZ, RZ, -R8 ;  /* 0x000000ffff087224 */ /* 0x000fe200078e0a08 */
[----:B------:R-:W-:Y:S01]  /*0b90*/  LOP3.LUT R35, R4, 0x10, R14, 0xfe, !PT ;  /* 0x0000001004237812 */ /* 0x000fe200078efe0e */
[--C-:B------:R-:W-:Y:S01]  /*0ba0*/  @!P0 IMAD.IADD R20, R20, 0x1, -R36.reuse ;  /* 0x0000000114148824 */ /* 0x100fe200078e0a24 */
[C---:B------:R-:W-:Y:S01]  /*0bb0*/  ISETP.GT.U32.AND P0, PT, R36.reuse, R22, PT ;  /* 0x000000162400720c */ /* 0x040fe20003f04070 */
[----:B------:R-:W-:Y:S01]  /*0bc0*/  IMAD R21, R36, R8, R21 ;  /* 0x0000000824157224 */ /* 0x000fe200078e0215 */
[----:B------:R-:W-:Y:S01]  /*0bd0*/  LOP3.LUT R37, R4, 0x20, R14, 0xfe, !PT ;  /* 0x0000002004257812 */ /* 0x000fe200078efe0e */
[----:B------:R-:W-:Y:S01]  /*0be0*/  @!P6 IMAD.IADD R18, R18, 0x1, -R36 ;  /* 0x000000011212e824 */ /* 0x000fe200078e0a24 */
[----:B------:R-:W-:Y:S01]  /*0bf0*/  LOP3.LUT R45, R4, 0x60, R14, 0xfe, !PT ;  /* 0x00000060042d7812 */ /* 0x000fe200078efe0e */
[----:B------:R-:W-:Y:S01]  /*0c00*/  IMAD.HI.U32 R5, R5, R23, RZ ;  /* 0x0000001705057227 */ /* 0x000fe200078e00ff */
[----:B------:R-:W-:-:S02]  /*0c10*/  ISETP.GT.U32.AND P6, PT, R36, R21, PT ;  /* 0x000000152400720c */ /* 0x000fc40003fc4070 */
[----:B------:R-:W-:Y:S01]  /*0c20*/  ISETP.GE.AND P5, PT, R11, RZ, PT ;  /* 0x000000ff0b00720c */ /* 0x000fe20003fa6270 */
[----:B------:R-:W-:Y:S01]  /*0c30*/  IMAD.MOV R12, RZ, RZ, -R5 ;  /* 0x000000ffff0c7224 */ /* 0x000fe200078e0a05 */
[----:B------:R-:W-:Y:S01]  /*0c40*/  LOP3.LUT R39, R4, 0x30, R14, 0xfe, !PT ;  /* 0x0000003004277812 */ /* 0x000fe200078efe0e */
[--C-:B------:R-:W-:Y:S01]  /*0c50*/  @!P1 IMAD.IADD R19, R19, 0x1, -R36.reuse ;  /* 0x0000000113139824 */ /* 0x100fe200078e0a24 */
[----:B------:R-:W-:Y:S01]  /*0c60*/  ISETP.GE.AND P1, PT, R10, RZ, PT ;  /* 0x000000ff0a00720c */ /* 0x000fe20003f26270 */
[----:B------:R-:W-:Y:S01]  /*0c70*/  @!P0 IMAD.IADD R22, R22, 0x1, -R36 ;  /* 0x0000000116168824 */ /* 0x000fe200078e0a24 */
[----:B------:R-:W-:Y:S01]  /*0c80*/  LOP3.LUT R41, R4, 0x40, R14, 0xfe, !PT ;  /* 0x0000004004297812 */ /* 0x000fe200078efe0e */
[----:B------:R-:W-:Y:S01]  /*0c90*/  IMAD R23, R36, R12, R23 ;  /* 0x0000000c24177224 */ /* 0x000fe200078e0217 */
[----:B------:R-:W-:Y:S01]  /*0ca0*/  LOP3.LUT R12, R14, 0x70, RZ, 0xfc, !PT ;  /* 0x000000700e0c7812 */ /* 0x000fe200078efcff */
[----:B------:R-:W-:Y:S01]  /*0cb0*/  IMAD.HI R6, R33, 0x2aaaaaab, RZ ;  /* 0x2aaaaaab21067827 */ /* 0x000fe200078e02ff */
[----:B------:R-:W-:-:S02]  /*0cc0*/  ISETP.GT.U32.AND P0, PT, R36, R22, PT ;  /* 0x000000162400720c */ /* 0x000fc40003f04070 */
[----:B------:R-:W-:Y:S01]  /*0cd0*/  LOP3.LUT R43, R4, 0x50, R14, 0xfe, !PT ;  /* 0x00000050042b7812 */ /* 0x000fe200078efe0e */
[----:B------:R-:W-:Y:S01]  /*0ce0*/  @!P6 IMAD.IADD R21, R21, 0x1, -R36 ;  /* 0x000000011515e824 */ /* 0x000fe200078e0a24 */
[----:B------:R-:W-:Y:S01]  /*0cf0*/  SHF.R.U32.HI R7, RZ, 0x1f, R6 ;  /* 0x0000001fff077819 */ /* 0x000fe20000011606 */
[----:B------:R-:W-:Y:S01]  /*0d00*/  IMAD.HI R8, R35, 0x2aaaaaab, RZ ;  /* 0x2aaaaaab23087827 */ /* 0x000fe200078e02ff */
[----:B------:R-:W-:Y:S02]  /*0d10*/  LOP3.LUT R47, R4, 0x70, R14, 0xfe, !PT ;  /* 0x00000070042f7812 */ /* 0x000fe400078efe0e */
[----:B------:R-:W-:Y:S01]  /*0d20*/  ISETP.GT.U32.AND P6, PT, R36, R21, PT ;  /* 0x000000152400720c */ /* 0x000fe20003fc4070 */
[----:B------:R-:W-:Y:S01]  /*0d30*/  IMAD.HI R10, R37, 0x2aaaaaab, RZ ;  /* 0x2aaaaaab250a7827 */ /* 0x000fe200078e02ff */
[----:B------:R-:W-:Y:S02]  /*0d40*/  LEA.HI R16, R6, R7, RZ, 0x15 ;  /* 0x0000000706107211 */ /* 0x000fe400078fa8ff */
[----:B------:R-:W-:Y:S01]  /*0d50*/  LOP3.LUT R6, R14, 0x10, RZ, 0xfc, !PT ;  /* 0x000000100e067812 */ /* 0x000fe200078efcff */
[----:B------:R-:W-:Y:S01]  /*0d60*/  @!P0 IMAD.IADD R22, R22, 0x1, -R36 ;  /* 0x0000000116168824 */ /* 0x000fe200078e0a24 */
[----:B------:R-:W-:Y:S01]  /*0d70*/  ISETP.GT.U32.AND P0, PT, R36, R23, PT ;  /* 0x000000172400720c */ /* 0x000fe20003f04070 */
[----:B------:R-:W-:Y:S01]  /*0d80*/  IMAD.SHL.U32 R5, R2, 0x8, RZ ;  /* 0x0000000802057824 */ /* 0x000fe200078e00ff */
[----:B------:R-:W-:Y:S01]  /*0d90*/  SHF.R.U32.HI R11, RZ, 0x1f, R10 ;  /* 0x0000001fff0b7819 */ /* 0x000fe2000001160a */
[----:B------:R-:W-:Y:S01]  /*0da0*/  IMAD.HI R29, R45, 0x2aaaaaab, RZ ;  /* 0x2aaaaaab2d1d7827 */ /* 0x000fe200078e02ff */
[----:B------:R-:W-:-:S02]  /*0db0*/  LOP3.LUT R7, R14, 0x20, RZ, 0xfc, !PT ;  /* 0x000000200e077812 */ /* 0x000fc400078efcff */
[----:B------:R-:W-:Y:S01]  /*0dc0*/  LEA.HI R26, R10, R11, RZ, 0x15 ;  /* 0x0000000b0a1a7211 */ /* 0x000fe200078fa8ff */
[----:B------:R-:W-:Y:S01]  /*0dd0*/  @!P6 IMAD.IADD R21, R21, 0x1, -R36 ;  /* 0x000000011515e824 */ /* 0x000fe200078e0a24 */
[----:B------:R-:W-:Y:S01]  /*0de0*/  ISETP.GE.AND P6, PT, R9, RZ, PT ;  /* 0x000000ff0900720c */ /* 0x000fe20003fc6270 */
[----:B------:R-:W-:Y:S01]  /*0df0*/  IMAD.HI R25, R39, 0x2aaaaaab, RZ ;  /* 0x2aaaaaab27197827 */ /* 0x000fe200078e02ff */
[----:B------:R-:W-:Y:S02]  /*0e00*/  SHF.R.U32.HI R9, RZ, 0x1f, R8 ;  /* 0x0000001fff097819 */ /* 0x000fe40000011608 */
[----:B------:R-:W-:Y:S01]  /*0e10*/  LOP3.LUT R13, R5, 0x38, R2, 0x48, !PT ;  /* 0x00000038050d7812 */ /* 0x000fe200078e4802 */
[----:B------:R-:W-:Y:S01]  /*0e20*/  @!P0 IMAD.IADD R23, R23, 0x1, -R36 ;  /* 0x0000000117178824 */ /* 0x000fe200078e0a24 */
[----:B------:R-:W-:Y:S01]  /*0e30*/  LEA.HI R24, R8, R9, RZ, 0x15 ;  /* 0x0000000908187211 */ /* 0x000fe200078fa8ff */
[----:B------:R-:W-:Y:S01]  /*0e40*/  IMAD.HI R27, R43, 0x2aaaaaab, RZ ;  /* 0x2aaaaaab2b1b7827 */ /* 0x000fe200078e02ff */
[----:B------:R-:W-:-:S02]  /*0e50*/  LOP3.LUT R8, R14, 0x30, RZ, 0xfc, !PT ;  /* 0x000000300e087812 */ /* 0x000fc400078efcff */
[----:B------:R-:W-:Y:S01]  /*0e60*/  ISETP.GT.U32.AND P0, PT, R36, R23, PT ;  /* 0x000000172400720c */ /* 0x000fe20003f04070 */
[--C-:B------:R-:W-:Y:S01]  /*0e70*/  IMAD R6, R6, 0x40, R13.reuse ;  /* 0x0000004006067824 */ /* 0x100fe200078e020d */
[C---:B------:R-:W-:Y:S01]  /*0e80*/  LOP3.LUT R9, R14.reuse, 0x40, RZ, 0xfc, !PT ;  /* 0x000000400e097812 */ /* 0x040fe200078efcff */
[--C-:B------:R-:W-:Y:S01]  /*0e90*/  IMAD R7, R7, 0x40, R13.reuse ;  /* 0x0000004007077824 */ /* 0x100fe200078e020d */
[----:B------:R-:W-:Y:S01]  /*0ea0*/  LOP3.LUT R10, R14, 0x50, RZ, 0xfc, !PT ;  /* 0x000000500e0a7812 */ /* 0x000fe200078efcff */
[--C-:B------:R-:W-:Y:S01]  /*0eb0*/  IMAD R8, R8, 0x40, R13.reuse ;  /* 0x0000004008087824 */ /* 0x100fe200078e020d */
[----:B------:R-:W-:Y:S01]  /*0ec0*/  LOP3.LUT R11, R14, 0x60, RZ, 0xfc, !PT ;  /* 0x000000600e0b7812 */ /* 0x000fe200078efcff */
[----:B------:R-:W-:Y:S01]  /*0ed0*/  IMAD R9, R9, 0x40, R13 ;  /* 0x0000004009097824 */ /* 0x000fe200078e020d */
[----:B------:R-:W-:Y:S01]  /*0ee0*/  SHF.R.U32.HI R32, RZ, 0x1f, R29 ;  /* 0x0000001fff207819 */ /* 0x000fe2000001161d */
[----:B------:R-:W-:Y:S01]  /*0ef0*/  IMAD R10, R10, 0x40, R13 ;  /* 0x000000400a0a7824 */ /* 0x000fe200078e020d */
[----:B------:R-:W-:Y:S01]  /*0f00*/  SHF.R.U32.HI R28, RZ, 0x1f, R25 ;  /* 0x0000001fff1c7819 */ /* 0x000fe20000011619 */
[--C-:B------:R-:W-:Y:S01]  /*0f10*/  IMAD R11, R11, 0x40, R13.reuse ;  /* 0x000000400b0b7824 */ /* 0x100fe200078e020d */
[----:B------:R-:W-:Y:S01]  /*0f20*/  LEA.HI R32, R29, R32, RZ, 0x15 ;  /* 0x000000201d207211 */ /* 0x000fe200078fa8ff */
[--C-:B------:R-:W-:Y:S01]  /*0f30*/  IMAD R12, R12, 0x40, R13.reuse ;  /* 0x000000400c0c7824 */ /* 0x100fe200078e020d */
[----:B------:R-:W-:Y:S01]  /*0f40*/  LEA.HI R28, R25, R28, RZ, 0x15 ;  /* 0x0000001c191c7211 */ /* 0x000fe200078fa8ff */
[----:B------:R-:W-:Y:S01]  /*0f50*/  IMAD R13, R14, 0x40, R13 ;  /* 0x000000400e0d7824 */ /* 0x000fe200078e020d */
[----:B------:R-:W-:Y:S01]  /*0f60*/  SHF.R.U32.HI R30, RZ, 0x1f, R27 ;  /* 0x0000001fff1e7819 */ /* 0x000fe2000001161b */
[----:B------:R-:W-:Y:S01]  /*0f70*/  IMAD.HI R14, R41, 0x2aaaaaab, RZ ;  /* 0x2aaaaaab290e7827 */ /* 0x000fe200078e02ff */
[----:B------:R-:W-:-:S02]  /*0f80*/  LEA R67, R12, UR24, 0x1 ;  /* 0x000000180c437c11 */ /* 0x000fc4000f8e08ff */
[----:B------:R-:W-:Y:S01]  /*0f90*/  LEA.HI R30, R27, R30, RZ, 0x15 ;  /* 0x0000001e1b1e7211 */ /* 0x000fe200078fa8ff */
[----:B------:R-:W-:Y:S01]  /*0fa0*/  IMAD R29, R26, -0x3000, R37 ;  /* 0xffffd0001a1d7824 */ /* 0x000fe200078e0225 */
[----:B------:R-:W-:Y:S01]  /*0fb0*/  SHF.R.U32.HI R25, RZ, 0x1f, R14 ;  /* 0x0000001fff197819 */ /* 0x000fe2000001160e */
[----:B------:R-:W-:Y:S01]  /*0fc0*/  @!P0 IMAD.IADD R23, R23, 0x1, -R36 ;  /* 0x0000000117178824 */ /* 0x000fe200078e0a24 */
[----:B------:R-:W-:Y:S01]  /*0fd0*/  ISETP.NE.AND P0, PT, R0, RZ, PT ;  /* 0x000000ff0000720c */ /* 0x000fe20003f05270 */
[----:B------:R-:W2:Y:S01]  /*0fe0*/  LDC.64 R36, c[0x0][0x210] ;  /* 0x00008400ff247b82 */ /* 0x000ea20000000a00 */
[----:B------:R-:W-:Y:S01]  /*0ff0*/  IMAD.HI R31, R47, 0x2aaaaaab, RZ ;  /* 0x2aaaaaab2f1f7827 */ /* 0x000fe200078e02ff */
[----:B------:R-:W-:-:S03]  /*1000*/  LEA.HI R14, R14, R25, RZ, 0x15 ;  /* 0x000000190e0e7211 */ /* 0x000fc600078fa8ff */
[----:B------:R-:W-:Y:S01]  /*1010*/  IMAD R25, R16, -0x3000, R33 ;  /* 0xffffd00010197824 */ /* 0x000fe200078e0221 */
[----:B------:R-:W-:Y:S01]  /*1020*/  SHF.R.U32.HI R34, RZ, 0x1f, R31 ;  /* 0x0000001fff227819 */ /* 0x000fe2000001161f */
[----:B------:R-:W-:Y:S01]  /*1030*/  @!P2 IMAD.MOV R18, RZ, RZ, -R18 ;  /* 0x000000ffff12a224 */ /* 0x000fe200078e0a12 */
[----:B------:R-:W-:Y:S01]  /*1040*/  LOP3.LUT R16, RZ, R0, RZ, 0x33, !PT ;  /* 0x00000000ff107212 */ /* 0x000fe200078e33ff */
[----:B------:R-:W-:Y:S01]  /*1050*/  IMAD R33, R14, -0x3000, R41 ;  /* 0xffffd0000e217824 */ /* 0x000fe200078e0229 */
[----:B------:R-:W-:Y:S01]  /*1060*/  LEA.HI R34, R31, R34, RZ, 0x15 ;  /* 0x000000221f227211 */ /* 0x000fe200078fa8ff */
[----:B------:R-:W-:Y:S01]  /*1070*/  @!P4 IMAD.MOV R19, RZ, RZ, -R19 ;  /* 0x000000ffff13c224 */ /* 0x000fe200078e0a13 */
[----:B------:R-:W-:Y:S01]  /*1080*/  LOP3.LUT R14, R5, 0x38, RZ, 0xc0, !PT ;  /* 0x00000038050e7812 */ /* 0x000fe200078ec0ff */
[----:B------:R-:W-:Y:S01]  /*1090*/  @!P1 IMAD.MOV R21, RZ, RZ, -R21 ;  /* 0x000000ffff159224 */ /* 0x000fe200078e0a15 */
[C---:B------:R-:W-:Y:S01]  /*10a0*/  SEL R15, R16.reuse, R15, !P0 ;  /* 0x0000000f100f7207 */ /* 0x040fe20004000000 */
[----:B------:R-:W-:Y:S01]  /*10b0*/  @!P6 IMAD.MOV R23, RZ, RZ, -R23 ;  /* 0x000000ffff17e224 */ /* 0x000fe200078e0a17 */
[----:B------:R-:W-:Y:S01]  /*10c0*/  SEL R17, R16, R17, !P0 ;  /* 0x0000001110117207 */ /* 0x000fe20004000000 */
[----:B------:R-:W-:Y:S01]  /*10d0*/  IMAD R27, R24, -0x3000, R35 ;  /* 0xffffd000181b7824 */ /* 0x000fe200078e0223 */
[----:B------:R-:W-:Y:S01]  /*10e0*/  SEL R57, R16, R18, !P0 ;  /* 0x0000001210397207 */ /* 0x000fe20004000000 */
[----:B------:R-:W-:Y:S01]  /*10f0*/  IMAD R31, R28, -0x3000, R39 ;  /* 0xffffd0001c1f7824 */ /* 0x000fe200078e0227 */
[C---:B------:R-:W-:Y:S01]  /*1100*/  SEL R59, R16.reuse, R19, !P0 ;  /* 0x00000013103b7207 */ /* 0x040fe20004000000 */
[----:B------:R-:W-:Y:S01]  /*1110*/  @!P5 IMAD.MOV R20, RZ, RZ, -R20 ;  /* 0x000000ffff14d224 */ /* 0x000fe200078e0a14 */
[----:B------:R-:W-:Y:S01]  /*1120*/  SEL R63, R16, R21, !P0 ;  /* 0x00000015103f7207 */ /* 0x000fe20004000000 */
[----:B------:R-:W-:Y:S01]  /*1130*/  IMAD R35, R30, -0x3000, R43 ;  /* 0xffffd0001e237824 */ /* 0x000fe200078e022b */
[----:B------:R-:W-:Y:S01]  /*1140*/  SEL R23, R16, R23, !P0 ;  /* 0x0000001710177207 */ /* 0x000fe20004000000 */
[----:B------:R-:W-:Y:S01]  /*1150*/  IMAD R39, R32, -0x3000, R45 ;  /* 0xffffd00020277824 */ /* 0x000fe200078e022d */
[----:B------:R-:W-:Y:S01]  /*1160*/  SEL R61, R16, R20, !P0 ;  /* 0x00000014103d7207 */ /* 0x000fe20004000000 */
[----:B------:R-:W-:-:S02]  /*1170*/  IMAD R41, R34, -0x3000, R47 ;  /* 0xffffd00022297824 */ /* 0x000fc400078e022f */
[----:B------:R-:W-:Y:S02]  /*1180*/  @!P3 IMAD.MOV R22, RZ, RZ, -R22 ;  /* 0x000000ffff16b224 */ /* 0x000fe400078e0a16 */
[--C-:B------:R-:W-:Y:S02]  /*1190*/  IMAD R19, R25, 0xc00, R14.reuse ;  /* 0x00000c0019137824 */ /* 0x100fe400078e020e */
[--C-:B------:R-:W-:Y:S01]  /*11a0*/  IMAD R21, R27, 0xc00, R14.reuse ;  /* 0x00000c001b157824 */ /* 0x100fe200078e020e */
[----:B------:R-:W-:Y:S01]  /*11b0*/  SEL R65, R16, R22, !P0 ;  /* 0x0000001610417207 */ /* 0x000fe20004000000 */
[--C-:B------:R-:W-:Y:S02]  /*11c0*/  IMAD R43, R29, 0xc00, R14.reuse ;  /* 0x00000c001d2b7824 */ /* 0x100fe400078e020e */
[--C-:B------:R-:W-:Y:S02]  /*11d0*/  IMAD R45, R31, 0xc00, R14.reuse ;  /* 0x00000c001f2d7824 */ /* 0x100fe400078e020e */
[----:B------:R-:W-:-:S02]  /*11e0*/  IMAD R47, R33, 0xc00, R14 ;  /* 0x00000c00212f7824 */ /* 0x000fc400078e020e */
[--C-:B------:R-:W-:Y:S02]  /*11f0*/  IMAD R49, R35, 0xc00, R14.reuse ;  /* 0x00000c0023317824 */ /* 0x100fe400078e020e */
[--C-:B------:R-:W-:Y:S02]  /*1200*/  IMAD R51, R39, 0xc00, R14.reuse ;  /* 0x00000c0027337824 */ /* 0x100fe400078e020e */
[--C-:B------:R-:W-:Y:S02]  /*1210*/  IMAD R55, R41, 0xc00, R14.reuse ;  /* 0x00000c0029377824 */ /* 0x100fe400078e020e */
[--C-:B------:R-:W-:Y:S02]  /*1220*/  IMAD R15, R15, 0xc00, R14.reuse ;  /* 0x00000c000f0f7824 */ /* 0x100fe400078e020e */
[--C-:B------:R-:W-:Y:S02]  /*1230*/  IMAD R25, R17, 0xc00, R14.reuse ;  /* 0x00000c0011197824 */ /* 0x100fe400078e020e */
[--C-:B------:R-:W-:Y:S01]  /*1240*/  IMAD R27, R57, 0xc00, R14.reuse ;  /* 0x00000c00391b7824 */ /* 0x100fe200078e020e */
[----:B------:R-:W-:Y:S01]  /*1250*/  LEA R57, R7, UR24, 0x1 ;  /* 0x0000001807397c11 */ /* 0x000fe2000f8e08ff */
[--C-:B------:R-:W-:Y:S01]  /*1260*/  IMAD R29, R59, 0xc00, R14.reuse ;  /* 0x00000c003b1d7824 */ /* 0x100fe200078e020e */
[----:B------:R-:W-:Y:S01]  /*1270*/  LEA R59, R8, UR24, 0x1 ;  /* 0x00000018083b7c11 */ /* 0x000fe2000f8e08ff */
[----:B------:R-:W-:-:S02]  /*1280*/  IMAD R17, R23, 0xc00, R14 ;  /* 0x00000c0017117824 */ /* 0x000fc400078e020e */
[----:B----4-:R-:W-:-:S04]  /*1290*/  IMAD.WIDE R38, R19, 0x2, R52 ;  /* 0x0000000213267825 */ /* 0x010fc800078e0234 */
[----:B------:R-:W-:Y:S01]  /*12a0*/  IMAD.WIDE R40, R21, 0x2, R52 ;  /* 0x0000000215287825 */ /* 0x000fe200078e0234 */
[----:B------:R-:W-:-:S03]  /*12b0*/  LEA R21, R13, UR24, 0x1 ;  /* 0x000000180d157c11 */ /* 0x000fc6000f8e08ff */
[----:B------:R-:W-:-:S04]  /*12c0*/  IMAD.WIDE R42, R43, 0x2, R52 ;  /* 0x000000022b2a7825 */ /* 0x000fc800078e0234 */
[----:B------:R-:W-:-:S04]  /*12d0*/  IMAD.WIDE R44, R45, 0x2, R52 ;  /* 0x000000022d2c7825 */ /* 0x000fc800078e0234 */
[----:B------:R-:W-:-:S04]  /*12e0*/  IMAD.WIDE R46, R47, 0x2, R52 ;  /* 0x000000022f2e7825 */ /* 0x000fc800078e0234 */
[----:B------:R-:W-:-:S04]  /*12f0*/  IMAD.WIDE R48, R49, 0x2, R52 ;  /* 0x0000000231307825 */ /* 0x000fc800078e0234 */
[----:B------:R-:W-:Y:S01]  /*1300*/  IMAD.WIDE R50, R51, 0x2, R52 ;  /* 0x0000000233327825 */ /* 0x000fe200078e0234 */
[----:B------:R-:W-:-:S03]  /*1310*/  IADD3 R174, P2, R48, 0x100, RZ ;  /* 0x0000010030ae7810 */ /* 0x000fc60007f5e0ff */
[----:B------:R-:W-:Y:S01]  /*1320*/  IMAD R31, R61, 0xc00, R14 ;  /* 0x00000c003d1f7824 */ /* 0x000fe200078e020e */
[----:B------:R-:W-:Y:S01]  /*1330*/  LEA R61, R9, UR24, 0x1 ;  /* 0x00000018093d7c11 */ /* 0x000fe2000f8e08ff */
[----:B--2---:R-:W-:-:S04]  /*1340*/  IMAD.WIDE R22, R15, 0x2, R36 ;  /* 0x000000020f167825 */ /* 0x004fc800078e0224 */
[----:B------:R-:W-:Y:S01]  /*1350*/  IMAD.WIDE R52, R55, 0x2, R52 ;  /* 0x0000000237347825 */ /* 0x000fe200078e0234 */
[----:B------:R-:W-:Y:S01]  /*1360*/  LEA R55, R6, UR24, 0x1 ;  /* 0x0000001806377c11 */ /* 0x000fe2000f8e08ff */
[----:B------:R-:W-:Y:S01]  /*1370*/  @!PT LDS RZ, [RZ] ;  /* 0x00000000fffff984 */ /* 0x000fe20000000800 */
[----:B------:R-:W-:Y:S01]  /*1380*/  @!PT LDS RZ, [RZ] ;  /* 0x00000000fffff984 */ /* 0x000fe20000000800 */
[----:B------:R-:W-:Y:S01]  /*1390*/  @!PT LDS RZ, [RZ] ;  /* 0x00000000fffff984 */ /* 0x000fe20000000800 */
[----:B------:R-:W-:Y:S01]  /*13a0*/  LDGSTS.E.BYPASS.128 [R21], desc[UR30][R22.64] ;  /* 0x0000000016157fae */ /* 0x000fe2000b901c5e */
[----:B------:R-:W-:Y:S01]  /*13b0*/  IADD3 R195, P0, R22, 0x100, RZ ;  /* 0x0000010016c37810 */ /* 0x000fe20007f1e0ff */
[----:B------:R-:W-:Y:S01]  /*13c0*/  IMAD R33, R63, 0xc00, R14 ;  /* 0x00000c003f217824 */ /* 0x000fe200078e020e */
[----:B------:R-:W-:Y:S01]  /*13d0*/  LEA R63, R10, UR24, 0x1 ;  /* 0x000000180a3f7c11 */ /* 0x000fe2000f8e08ff */
[----:B------:R-:W-:-:S04]  /*13e0*/  IMAD.WIDE R24, R25, 0x2, R36 ;  /* 0x0000000219187825 */ /* 0x000fc800078e0224 */
[----:B------:R-:W-:Y:S01]  /*13f0*/  IMAD R35, R65, 0xc00, R14 ;  /* 0x00000c0041237824 */ /* 0x000fe200078e020e */
[----:B------:R-:W-:Y:S01]  /*1400*/  LEA R65, R11, UR24, 0x1 ;  /* 0x000000180b417c11 */ /* 0x000fe2000f8e08ff */
[--C-:B------:R-:W-:Y:S01]  /*1410*/  IMAD.WIDE R26, R27, 0x2, R36.reuse ;  /* 0x000000021b1a7825 */ /* 0x100fe200078e0224 */
[----:B------:R-:W-:Y:S01]  /*1420*/  LDGSTS.E.BYPASS.128 [R55], desc[UR30][R24.64] ;  /* 0x0000000018377fae */ /* 0x000fe2000b901c5e */
[----:B------:R-:W-:Y:S02]  /*1430*/  IADD3 R16, P1, R24, 0x100, RZ ;  /* 0x0000010018107810 */ /* 0x000fe40007f3e0ff */
[----:B------:R-:W-:Y:S01]  /*1440*/  IMAD.WIDE R28, R29, 0x2, R36 ;  /* 0x000000021d1c7825 */ /* 0x000fe200078e0224 */
[----:B------:R-:W-:Y:S01]  /*1450*/  LDGSTS.E.BYPASS.128 [R57], desc[UR30][R26.64] ;  /* 0x000000001a397fae */ /* 0x000fe2000b901c5e */
[----:B------:R-:W-:Y:S02]  /*1460*/  SHF.R.U32.HI R14, RZ, 0x5, R2 ;  /* 0x00000005ff0e7819 */ /* 0x000fe40000011602 */
[----:B------:R-:W-:Y:S01]  /*1470*/  IMAD.WIDE R30, R31, 0x2, R36 ;  /* 0x000000021f1e7825 */ /* 0x000fe200078e0224 */
[----:B------:R-:W-:Y:S01]  /*1480*/  LDGSTS.E.BYPASS.128 [R59], desc[UR30][R28.64] ;  /* 0x000000001c3b7fae */ /* 0x000fe2000b901c5e */
[----:B------:R-:W-:-:S02]  /*1490*/  LOP3.LUT R200, R14, 0x7fffffc, RZ, 0xc0, !PT ;  /* 0x07fffffc0ec87812 */ /* 0x000fc400078ec0ff */
[--C-:B------:R-:W-:Y:S01]  /*14a0*/  IMAD.WIDE R32, R33, 0x2, R36.reuse ;  /* 0x0000000221207825 */ /* 0x100fe200078e0224 */
[----:B------:R-:W-:Y:S03]  /*14b0*/  LDGSTS.E.BYPASS.128 [R61], desc[UR30][R30.64] ;  /* 0x000000001e3d7fae */ /* 0x000fe6000b901c5e */
[--C-:B------:R-:W-:Y:S01]  /*14c0*/  IMAD.WIDE R34, R35, 0x2, R36.reuse ;  /* 0x0000000223227825 */ /* 0x100fe200078e0224 */
[----:B------:R-:W-:Y:S03]  /*14d0*/  LDGSTS.E.BYPASS.128 [R63], desc[UR30][R32.64] ;  /* 0x00000000203f7fae */ /* 0x000fe6000b901c5e */
[----:B------:R-:W-:Y:S01]  /*14e0*/  IMAD.WIDE R36, R17, 0x2, R36 ;  /* 0x0000000211247825 */ /* 0x000fe200078e0224 */
[----:B------:R-:W-:Y:S03]  /*14f0*/  LDGSTS.E.BYPASS.128 [R65], desc[UR30][R34.64] ;  /* 0x0000000022417fae */ /* 0x000fe6000b901c5e */
[----:B------:R-:W-:Y:S01]  /*1500*/  IMAD.X R15, RZ, RZ, R23, P0 ;  /* 0x000000ffff0f7224 */ /* 0x000fe200000e0617 */
[----:B------:R-:W-:Y:S01]  /*1510*/  LDGSTS.E.BYPASS.128 [R67], desc[UR30][R36.64] ;  /* 0x0000000024437fae */ /* 0x000fe2000b901c5e */
[----:B------:R-:W-:Y:S01]  /*1520*/  IADD3 R18, P0, R26, 0x100, RZ ;  /* 0x000001001a127810 */ /* 0x000fe20007f1e0ff */
[----:B------:R-:W-:Y:S01]  /*1530*/  IMAD.X R17, RZ, RZ, R25, P1 ;  /* 0x000000ffff117224 */ /* 0x000fe200008e0619 */
[----:B------:R-:W-:Y:S01]  /*1540*/  IADD3 R20, P1, R28, 0x100, RZ ;  /* 0x000001001c147810 */ /* 0x000fe20007f3e0ff */
[----:B------:R-:W0:Y:S01]  /*1550*/  LDGDEPBAR ;  /* 0x00000000000079af */ /* 0x000e220000000000 */
[----:B------:R-:W-:-:S02]  /*1560*/  IMAD.X R176, RZ, RZ, R49, P2 ;  /* 0x000000ffffb07224 */ /* 0x000fc400010e0631 */
[----:B------:R-:W-:Y:S01]  /*1570*/  IMAD.X R19, RZ, RZ, R27, P0 ;  /* 0x000000ffff137224 */ /* 0x000fe200000e061b */
[----:B------:R-:W-:Y:S01]  /*1580*/  LDGSTS.E.BYPASS.128 [R21+0xc000], desc[UR30][R38.64] ;  /* 0x0c00000026157fae */ /* 0x000fe2000b901c5e */
[----:B------:R-:W-:Y:S01]  /*1590*/  IADD3 R197, P0, R30, 0x100, RZ ;  /* 0x000001001ec57810 */ /* 0x000fe20007f1e0ff */
[----:B------:R-:W-:Y:S01]  /*15a0*/  IMAD.X R199, RZ, RZ, R29, P1 ;  /* 0x000000ffffc77224 */ /* 0x000fe200008e061d */
[----:B------:R-:W-:Y:S01]  /*15b0*/  IADD3 R194, P1, R32, 0x100, RZ ;  /* 0x0000010020c27810 */ /* 0x000fe20007f3e0ff */
[----:B------:R-:W-:Y:S02]  /*15c0*/  LDGSTS.E.BYPASS.128 [R55+0xc000], desc[UR30][R40.64] ;  /* 0x0c00000028377fae */ /* 0x000fe4000b901c5e */
[----:B------:R-:W-:Y:S01]  /*15d0*/  IMAD.X R198, RZ, RZ, R31, P0 ;  /* 0x000000ffffc67224 */ /* 0x000fe200000e061f */
[----:B------:R-:W-:Y:S01]  /*15e0*/  IADD3 R192, P0, R34, 0x100, RZ ;  /* 0x0000010022c07810 */ /* 0x000fe20007f1e0ff */
[----:B------:R-:W-:Y:S01]  /*15f0*/  LDGSTS.E.BYPASS.128 [R57+0xc000], desc[UR30][R42.64] ;  /* 0x0c0000002a397fae */ /* 0x000fe2000b901c5e */
[----:B------:R-:W-:Y:S01]  /*1600*/  IMAD.X R196, RZ, RZ, R33, P1 ;  /* 0x000000ffffc47224 */ /* 0x000fe200008e0621 */
[----:B------:R-:W-:-:S02]  /*1610*/  IADD3 R190, P1, R36, 0x100, RZ ;  /* 0x0000010024be7810 */ /* 0x000fc40007f3e0ff */
[----:B------:R-:W-:Y:S01]  /*1620*/  LDGSTS.E.BYPASS.128 [R59+0xc000], desc[UR30][R44.64] ;  /* 0x0c0000002c3b7fae */ /* 0x000fe2000b901c5e */
[----:B------:R-:W-:Y:S01]  /*1630*/  IMAD.X R193, RZ, RZ, R35, P0 ;  /* 0x000000ffffc17224 */ /* 0x000fe200000e0623 */
[----:B------:R-:W-:Y:S01]  /*1640*/  IADD3 R188, P0, R38, 0x100, RZ ;  /* 0x0000010026bc7810 */ /* 0x000fe20007f1e0ff */
[----:B------:R-:W-:Y:S01]  /*1650*/  IMAD.X R191, RZ, RZ, R37, P1 ;  /* 0x000000ffffbf7224 */ /* 0x000fe200008e0625 */
[----:B------:R-:W-:Y:S01]  /*1660*/  LDGSTS.E.BYPASS.128 [R61+0xc000], desc[UR30][R46.64] ;  /* 0x0c0000002e3d7fae */ /* 0x000fe2000b901c5e */
[----:B------:R-:W-:Y:S02]  /*1670*/  IADD3 R186, P1, R40, 0x100, RZ ;  /* 0x0000010028ba7810 */ /* 0x000fe40007f3e0ff */
        /* <DEDUP_REMOVED lines=11> */
[----:B------:R-:W0:Y:S01]  /*1730*/  LDGDEPBAR ;  /* 0x00000000000079af */ /* 0x000e220000000000 */
[----:B------:R-:W-:Y:S01]  /*1740*/  IMAD.X R180, RZ, RZ, R47, P0 ;  /* 0x000000ffffb47224 */ /* 0x000fe200000e062f */
[----:B------:R-:W-:Y:S01]  /*1750*/  BAR.SYNC.DEFER_BLOCKING 0x0 ;  /* 0x0000000000007b1d */ /* 0x000fe20000010000 */
[----:B------:R-:W-:Y:S01]  /*1760*/  IADD3 R166, P0, R52, 0x100, RZ ;  /* 0x0000010034a67810 */ /* 0x000fe20007f1e0ff */
[----:B------:R-:W-:-:S04]  /*1770*/  IMAD.X R172, RZ, RZ, R51, P1 ;  /* 0x000000ffffac7224 */ /* 0x000fc800008e0633 */
[----:B------:R-:W-:Y:S01]  /*1780*/  IMAD.X R168, RZ, RZ, R53, P0 ;  /* 0x000000ffffa87224 */ /* 0x000fe200000e0635 */
[----:B------:R-:W-:Y:S01]  /*1790*/  @!PT LDS RZ, [RZ] ;  /* 0x00000000fffff984 */ /* 0x000fe20000000800 */
[----:B------:R-:W-:Y:S01]  /*17a0*/  @!PT LDS RZ, [RZ] ;  /* 0x00000000fffff984 */ /* 0x000fe20000000800 */
[----:B------:R-:W-:Y:S01]  /*17b0*/  @!PT LDS RZ, [RZ] ;  /* 0x00000000fffff984 */ /* 0x000fe20000000800 */
[----:B------:R-:W-:Y:S04]  /*17c0*/  LDGSTS.E.BYPASS.128 [R21+0x4000], desc[UR30][R22.64+0x80] ;  /* 0x0400008016157fae */ /* 0x000fe8000b901c5e */
[----:B------:R2:W-:Y:S04]  /*17d0*/  LDGSTS.E.BYPASS.128 [R55+0x4000], desc[UR30][R24.64+0x80] ;  /* 0x0400008018377fae */ /* 0x0005e8000b901c5e */
[----:B------:R3:W-:Y:S04]  /*17e0*/  LDGSTS.E.BYPASS.128 [R57+0x4000], desc[UR30][R26.64+0x80] ;  /* 0x040000801a397fae */ /* 0x0007e8000b901c5e */
[----:B------:R4:W-:Y:S04]  /*17f0*/  LDGSTS.E.BYPASS.128 [R59+0x4000], desc[UR30][R28.64+0x80] ;  /* 0x040000801c3b7fae */ /* 0x0009e8000b901c5e */
[----:B------:R5:W-:Y:S01]  /*1800*/  LDGSTS.E.BYPASS.128 [R61+0x4000], desc[UR30][R30.64+0x80] ;  /* 0x040000801e3d7fae */ /* 0x000be2000b901c5e */
[----:B--2---:R-:W-:-:S03]  /*1810*/  CS2R R24, SRZ ;  /* 0x0000000000187805 */ /* 0x004fc6000001ff00 */
[----:B------:R2:W-:Y:S01]  /*1820*/  LDGSTS.E.BYPASS.128 [R63+0x4000], desc[UR30][R32.64+0x80] ;  /* 0x04000080203f7fae */ /* 0x0005e2000b901c5e */
[----:B---3--:R-:W-:-:S03]  /*1830*/  CS2R R26, SRZ ;  /* 0x00000000001a7805 */ /* 0x008fc6000001ff00 */
[----:B------:R3:W-:Y:S01]  /*1840*/  LDGSTS.E.BYPASS.128 [R65+0x4000], desc[UR30][R34.64+0x80] ;  /* 0x0400008022417fae */ /* 0x0007e2000b901c5e */
[----:B-1--4-:R-:W-:-:S03]  /*1850*/  CS2R R28, SRZ ;  /* 0x00000000001c7805 */ /* 0x012fc6000001ff00 */
[----:B------:R1:W-:Y:S01]  /*1860*/  LDGSTS.E.BYPASS.128 [R67+0x4000], desc[UR30][R36.64+0x80] ;  /* 0x0400008024437fae */ /* 0x0003e2000b901c5e */
[----:B-----5:R-:W-:-:S03]  /*1870*/  CS2R R30, SRZ ;  /* 0x00000000001e7805 */ /* 0x020fc6000001ff00 */
[----:B------:R-:W0:Y:S01]  /*1880*/  LDGDEPBAR ;  /* 0x00000000000079af */ /* 0x000e220000000000 */
[----:B--2---:R-:W-:-:S03]  /*1890*/  CS2R R32, SRZ ;  /* 0x0000000000207805 */ /* 0x004fc6000001ff00 */
[----:B------:R2:W-:Y:S01]  /*18a0*/  LDGSTS.E.BYPASS.128 [R21+0x10000], desc[UR30][R38.64+0x80] ;  /* 0x1000008026157fae */ /* 0x0005e2000b901c5e */
[----:B---3--:R-:W-:-:S03]  /*18b0*/  CS2R R34, SRZ ;  /* 0x0000000000227805 */ /* 0x008fc6000001ff00 */
[----:B------:R3:W-:Y:S01]  /*18c0*/  LDGSTS.E.BYPASS.128 [R55+0x10000], desc[UR30][R40.64+0x80] ;  /* 0x1000008028377fae */ /* 0x0007e2000b901c5e */
[----:B-1----:R-:W-:-:S03]  /*18d0*/  CS2R R36, SRZ ;  /* 0x0000000000247805 */ /* 0x002fc6000001ff00 */
[----:B------:R1:W-:Y:S04]  /*18e0*/  LDGSTS.E.BYPASS.128 [R57+0x10000], desc[UR30][R42.64+0x80] ;  /* 0x100000802a397fae */ /* 0x0003e8000b901c5e */
[----:B------:R4:W-:Y:S01]  /*18f0*/  LDGSTS.E.BYPASS.128 [R59+0x10000], desc[UR30][R44.64+0x80] ;  /* 0x100000802c3b7fae */ /* 0x0009e2000b901c5e */
[----:B--2---:R-:W-:Y:S01]  /*1900*/  IMAD.MOV.U32 R21, RZ, RZ, -0x40 ;  /* 0xffffffc0ff157424 */ /* 0x004fe200078e00ff */
[----:B------:R-:W-:Y:S02]  /*1910*/  CS2R R38, SRZ ;  /* 0x0000000000267805 */ /* 0x000fe4000001ff00 */
[----:B------:R2:W-:Y:S01]  /*1920*/  LDGSTS.E.BYPASS.128 [R61+0x10000], desc[UR30][R46.64+0x80] ;  /* 0x100000802e3d7fae */ /* 0x0005e2000b901c5e */
[----:B---3--:R-:W-:Y:S02]  /*1930*/  CS2R R40, SRZ ;  /* 0x0000000000287805 */ /* 0x008fe4000001ff00 */
[----:B------:R-:W-:Y:S01]  /*1940*/  CS2R R54, SRZ ;  /* 0x0000000000367805 */ /* 0x000fe2000001ff00 */
[----:B------:R3:W-:Y:S01]  /*1950*/  LDGSTS.E.BYPASS.128 [R63+0x10000], desc[UR30][R48.64+0x80] ;  /* 0x10000080303f7fae */ /* 0x0007e2000b901c5e */
[----:B-1----:R-:W-:-:S02]  /*1960*/  CS2R R42, SRZ ;  /* 0x00000000002a7805 */ /* 0x002fc4000001ff00 */
[----:B------:R-:W-:Y:S01]  /*1970*/  CS2R R56, SRZ ;  /* 0x0000000000387805 */ /* 0x000fe2000001ff00 */
[----:B------:R1:W-:Y:S01]  /*1980*/  LDGSTS.E.BYPASS.128 [R65+0x10000], desc[UR30][R50.64+0x80] ;  /* 0x1000008032417fae */ /* 0x0003e2000b901c5e */
[----:B----4-:R-:W-:Y:S02]  /*1990*/  CS2R R44, SRZ ;  /* 0x00000000002c7805 */ /* 0x010fe4000001ff00 */
[----:B------:R-:W-:Y:S01]  /*19a0*/  CS2R R58, SRZ ;  /* 0x00000000003a7805 */ /* 0x000fe2000001ff00 */
[----:B------:R4:W-:Y:S01]  /*19b0*/  LDGSTS.E.BYPASS.128 [R67+0x10000], desc[UR30][R52.64+0x80] ;  /* 0x1000008034437fae */ /* 0x0009e2000b901c5e */
[----:B--2---:R-:W-:Y:S02]  /*19c0*/  CS2R R46, SRZ ;  /* 0x00000000002e7805 */ /* 0x004fe4000001ff00 */
[----:B------:R-:W-:Y:S01]  /*19d0*/  CS2R R60, SRZ ;  /* 0x00000000003c7805 */ /* 0x000fe2000001ff00 */
[----:B------:R-:W0:Y:S01]  /*19e0*/  LDGDEPBAR ;  /* 0x00000000000079af */ /* 0x000e220000000000 */
[----:B---3--:R-:W-:-:S02]  /*19f0*/  CS2R R48, SRZ ;  /* 0x0000000000307805 */ /* 0x008fc4000001ff00 */
[----:B------:R-:W-:Y:S02]  /*1a00*/  CS2R R62, SRZ ;  /* 0x00000000003e7805 */ /* 0x000fe4000001ff00 */
[----:B-1----:R-:W-:Y:S02]  /*1a10*/  CS2R R50, SRZ ;  /* 0x0000000000327805 */ /* 0x002fe4000001ff00 */
[----:B------:R-:W-:Y:S02]  /*1a20*/  CS2R R64, SRZ ;  /* 0x0000000000407805 */ /* 0x000fe4000001ff00 */
[----:B----4-:R-:W-:Y:S02]  /*1a30*/  CS2R R52, SRZ ;  /* 0x0000000000347805 */ /* 0x010fe4000001ff00 */
[----:B------:R-:W-:-:S07]  /*1a40*/  CS2R R66, SRZ ;  /* 0x0000000000427805 */ /* 0x000fce000001ff00 */
.L_x_0:
[----:B------:R-:W1:Y:S01]  /*1a50*/  SHFL.IDX PT, R22, R200, RZ, 0x1f ;  /* 0x00001fffc8167589 */ /* 0x000e6200000e0000 */
[----:B------:R-:W-:Y:S01]  /*1a60*/  UIADD3 UR26, UR26, 0x1, URZ ;  /* 0x000000011a1a7890 */ /* 0x000fe2000fffe03f */
[----:B------:R-:W-:-:S04]  /*1a70*/  DEPBAR.LE SB0, 0x2 ;  /* 0x000080800000791a */ /* 0x000fc80000000000 */
[----:B------:R-:W-:Y:S01]  /*1a80*/  UISETP.GE.AND UP0, UPT, UR26, 0x3, UPT ;  /* 0x000000031a00788c */ /* 0x000fe2000bf06270 */
[----:B------:R-:W-:Y:S01]  /*1a90*/  BAR.SYNC.DEFER_BLOCKING 0x0 ;  /* 0x0000000000007b1d */ /* 0x000fe20000010000 */
[----:B------:R-:W-:Y:S01]  /*1aa0*/  UIADD3 UR25, UR25, 0x1, URZ ;  /* 0x0000000119197890 */ /* 0x000fe2000fffe03f */
[----:B------:R-:W-:Y:S01]  /*1ab0*/  VIADD R21, R21, 0x40 ;  /* 0x0000004015157836 */ /* 0x000fe20000000000 */
[----:B------:R-:W-:Y:S01]  /*1ac0*/  USEL UR26, UR26, URZ, !UP0 ;  /* 0x0000003f1a1a7287 */ /* 0x000fe2000c000000 */
[----:B------:R-:W-:Y:S02]  /*1ad0*/  IADD3 R152, P2, R16, UR4, RZ ;  /* 0x0000000410987c10 */ /* 0x000fe4000ff5e0ff */
[----:B------:R-:W-:Y:S01]  /*1ae0*/  UMOV UR19, 0x40000040 ;  /* 0x4000004000137882 */ /* 0x000fe20000000000 */
[----:B------:R-:W-:Y:S01]  /*1af0*/  UMOV UR12, 0x4000002 ;  /* 0x04000002000c7882 */ /* 0x000fe20000000000 */
[----:B------:R-:W-:Y:S01]  /*1b00*/  UMOV UR13, 0x40000040 ;  /* 0x40000040000d7882 */ /* 0x000fe20000000000 */
[----:B------:R-:W-:Y:S01]  /*1b10*/  UMOV UR9, 0x40000040 ;  /* 0x4000004000097882 */ /* 0x000fe20000000000 */
[----:B------:R-:W-:Y:S01]  /*1b20*/  UMOV UR20, 0x4000006 ;  /* 0x0400000600147882 */ /* 0x000fe20000000000 */
[----:B------:R-:W-:Y:S01]  /*1b30*/  UMOV UR21, 0x40000040 ;  /* 0x4000004000157882 */ /* 0x000fe20000000000 */
[----:B------:R-:W-:-:S02]  /*1b40*/  ISETP.GE.U32.AND P0, PT, R21, 0xb80, PT ;  /* 0x00000b801500780c */ /* 0x000fc40003f06070 */
[----:B------:R-:W-:Y:S02]  /*1b50*/  IADD3.X R153, R17, UR5, RZ, P2, !PT ;  /* 0x0000000511997c10 */ /* 0x000fe400097fe4ff */
[----:B------:R-:W-:Y:S02]  /*1b60*/  IADD3 R156, P2, R20, UR4, RZ ;  /* 0x00000004149c7c10 */ /* 0x000fe4000ff5e0ff */
[----:B-1----:R-:W-:Y:S02]  /*1b70*/  R2UR UR6, R22 ;  /* 0x00000000160672ca */ /* 0x002fe400000e0000 */
[----:B------:R-:W-:Y:S02]  /*1b80*/  IADD3 R22, P1, R195, UR4, RZ ;  /* 0x00000004c3167c10 */ /* 0x000fe4000ff3e0ff */
[----:B------:R-:W-:Y:S01]  /*1b90*/  IADD3.X R157, R199, UR5, RZ, P2, !PT ;  /* 0x00000005c79d7c10 */ /* 0x000fe200097fe4ff */
[----:B------:R-:W-:Y:S01]  /*1ba0*/  WARPGROUP.ARRIVE ;  /* 0x00000000000079c5 */ /* 0x000fe20000000000 */
[----:B------:R-:W-:-:S02]  /*1bb0*/  IADD3.X R23, R15, UR5, RZ, P1, !PT ;  /* 0x000000050f177c10 */ /* 0x000fc40008ffe4ff */
[----:B------:R-:W-:Y:S02]  /*1bc0*/  IADD3 R154, P1, R18, UR4, RZ ;  /* 0x00000004129a7c10 */ /* 0x000fe4000ff3e0ff */
[----:B------:R-:W-:-:S03]  /*1bd0*/  IADD3 R160, P2, R194, UR4, RZ ;  /* 0x00000004c2a07c10 */ /* 0x000fc6000ff5e0ff */
[----:B------:R-:W-:Y:S01]  /*1be0*/  USHF.L.U32 UR7, UR6, 0x7, URZ ;  /* 0x0000000706077899 */ /* 0x000fe2000800063f */
[----:B------:R-:W-:Y:S01]  /*1bf0*/  IADD3.X R155, R19, UR5, RZ, P1, !PT ;  /* 0x00000005139b7c10 */ /* 0x000fe20008ffe4ff */
[----:B------:R-:W-:Y:S01]  /*1c00*/  ULEA UR6, UR26, UR24, 0xe ;  /* 0x000000181a067291 */ /* 0x000fe2000f8e703f */
[----:B------:R-:W-:Y:S01]  /*1c10*/  IADD3 R158, P1, R197, UR4, RZ ;  /* 0x00000004c59e7c10 */ /* 0x000fe2000ff3e0ff */
[----:B------:R-:W-:Y:S01]  /*1c20*/  ULOP3.LUT UR7, UR7, 0x180, URZ, 0xc0, !UPT ;  /* 0x0000018007077892 */ /* 0x000fe2000f8ec03f */
[----:B------:R-:W-:Y:S01]  /*1c30*/  IADD3.X R161, R196, UR5, RZ, P2, !PT ;  /* 0x00000005c4a17c10 */ /* 0x000fe200097fe4ff */
[----:B------:R-:W-:Y:S01]  /*1c40*/  USHF.R.U32.HI UR8, URZ, 0x4, UR6 ;  /* 0x000000043f087899 */ /* 0x000fe20008011606 */
[----:B------:R-:W-:Y:S01]  /*1c50*/  IADD3.X R159, R198, UR5, RZ, P1, !PT ;  /* 0x00000005c69f7c10 */ /* 0x000fe20008ffe4ff */
[----:B------:R-:W-:Y:S01]  /*1c60*/  UIADD3 UR6, UR6, 0xc000, URZ ;  /* 0x0000c00006067890 */ /* 0x000fe2000fffe03f */
[----:B------:R-:W-:Y:S01]  /*1c70*/  IADD3 R162, P1, R192, UR4, RZ ;  /* 0x00000004c0a27c10 */ /* 0x000fe2000ff3e0ff */
[----:B------:R-:W-:Y:S01]  /*1c80*/  ULOP3.LUT UR8, UR8, 0x3fff, URZ, 0xc0, !UPT ;  /* 0x00003fff08087892 */ /* 0x000fe2000f8ec03f */
[----:B------:R-:W-:Y:S01]  /*1c90*/  IADD3 R164, P4, R166, UR4, RZ ;  /* 0x00000004a6a47c10 */ /* 0x000fe2000ff9e0ff */
[----:B------:R-:W-:Y:S01]  /*1ca0*/  USHF.R.U32.HI UR6, URZ, 0x4, UR6 ;  /* 0x000000043f067899 */ /* 0x000fe20008011606 */
[----:B------:R-:W-:Y:S01]  /*1cb0*/  IADD3.X R163, R193, UR5, RZ, P1, !PT ;  /* 0x00000005c1a37c10 */ /* 0x000fe20008ffe4ff */
[----:B------:R-:W-:Y:S01]  /*1cc0*/  UIADD3 UR28, UP0, UR7, UR8, URZ ;  /* 0x00000008071c7290 */ /* 0x000fe2000ff1e03f */
[----:B------:R-:W-:Y:S01]  /*1cd0*/  IADD3.X R165, R168, UR5, RZ, P4, !PT ;  /* 0x00000005a8a57c10 */ /* 0x000fe2000a7fe4ff */
[----:B------:R-:W-:-:S02]  /*1ce0*/  ULOP3.LUT UR6, UR6, 0x3fff, URZ, 0xc0, !UPT ;  /* 0x00003fff06067892 */ /* 0x000fc4000f8ec03f */
[----:B------:R-:W-:Y:S02]  /*1cf0*/  UIADD3.X UR29, URZ, URZ, URZ, UP0, !UPT ;  /* 0x0000003f3f1d7290 */ /* 0x000fe400087fe43f */
[----:B------:R-:W-:Y:S02]  /*1d00*/  ULOP3.LUT UR18, UR6, 0x4000000, URZ, 0xfc, !UPT ;  /* 0x0400000006127892 */ /* 0x000fe4000f8efc3f */
[----:B------:R-:W-:Y:S02]  /*1d10*/  ULOP3.LUT UR16, UR28, 0x4000000, URZ, 0xfc, !UPT ;  /* 0x040000001c107892 */ /* 0x000fe4000f8efc3f */
[----:B------:R-:W-:Y:S01]  /*1d20*/  ULOP3.LUT UR17, UR29, 0x40000040, URZ, 0xfc, !UPT ;  /* 0x400000401d117892 */ /* 0x000fe2000f8efc3f */
[----:B------:R-:W-:Y:S01]  /*1d30*/  UMOV UR7, URZ ;  /* 0x0000003f00077c82 */ /* 0x000fe20008000000 */
[----:B------:R-:W-:Y:S01]  /*1d40*/  UMOV UR8, 0x4000004 ;  /* 0x0400000400087882 */ /* 0x000fe20000000000 */
[----:B------:R-:W-:Y:S02]  /*1d50*/  UIADD3.64 UR14, UR6, UR12, URZ ;  /* 0x0000000c060e7297 */ /* 0x000fe4000fffe03f */
[----:B------:R-:W-:-:S02]  /*1d60*/  UIADD3.64 UR12, UR28, UR12, URZ ;  /* 0x0000000c1c0c7297 */ /* 0x000fc4000fffe03f */
[----:B------:R-:W-:Y:S02]  /*1d70*/  UIADD3.64 UR10, UR6, UR8, URZ ;  /* 0x00000008060a7297 */ /* 0x000fe4000fffe03f */
[----:B------:R-:W-:Y:S01]  /*1d80*/  HGMMA.64x128x16.F32.BF16 R88, gdesc[UR16], R88 ;  /* 0x01e00000105879f0 */ /* 0x000fe20008701858 */
[----:B------:R-:W-:Y:S01]  /*1d90*/  UIADD3.64 UR8, UR28, UR8, URZ ;  /* 0x000000081c087297 */ /* 0x000fe2000fffe03f */
[----:B------:R-:W-:Y:S01]  /*1da0*/  UMOV UR16, 0x4000200 ;  /* 0x0400020000107882 */ /* 0x000fe20000000000 */
[----:B------:R-:W-:Y:S01]  /*1db0*/  UMOV UR17, 0x40000040 ;  /* 0x4000004000117882 */ /* 0x000fe20000000000 */
[----:B------:R-:W-:Y:S02]  /*1dc0*/  UIADD3.64 UR22, UR6, UR20, URZ ;  /* 0x0000001406167297 */ /* 0x000fe4000fffe03f */
[----:B------:R-:W-:Y:S02]  /*1dd0*/  UIADD3.64 UR20, UR28, UR20, URZ ;  /* 0x000000141c147297 */ /* 0x000fe4000fffe03f */
[----:B------:R-:W-:-:S02]  /*1de0*/  UIADD3.64 UR16, UR28, UR16, URZ ;  /* 0x000000101c107297 */ /* 0x000fc4000fffe03f */
[----:B------:R-:W-:-:S04]  /*1df0*/  UISETP.GE.AND UP0, UPT, UR25, 0x3, UPT ;  /* 0x000000031900788c */ /* 0x000fc8000bf06270 */
[----:B------:R-:W-:-:S04]  /*1e00*/  USEL UR25, UR25, URZ, !UP0 ;  /* 0x0000003f19197287 */ /* 0x000fc8000c000000 */
[----:B------:R-:W-:-:S06]  /*1e10*/  ULEA UR6, UR25, UR24, 0xe ;  /* 0x0000001819067291 */ /* 0x000fcc000f8e703f */
[----:B------:R-:W-:Y:S02]  /*1e20*/  LEA R167, R13, UR6, 0x1 ;  /* 0x000000060da77c11 */ /* 0x000fe4000f8e08ff */
[----:B------:R-:W-:Y:S02]  /*1e30*/  LEA R169, R6, UR6, 0x1 ;  /* 0x0000000606a97c11 */ /* 0x000fe4000f8e08ff */
[----:B------:R-:W-:Y:S02]  /*1e40*/  LEA R171, R7, UR6, 0x1 ;  /* 0x0000000607ab7c11 */ /* 0x000fe4000f8e08ff */
[----:B------:R-:W-:Y:S02]  /*1e50*/  LEA R173, R8, UR6, 0x1 ;  /* 0x0000000608ad7c11 */ /* 0x000fe4000f8e08ff */
[----:B------:R-:W-:Y:S02]  /*1e60*/  LEA R175, R9, UR6, 0x1 ;  /* 0x0000000609af7c11 */ /* 0x000fe4000f8e08ff */
[----:B------:R-:W-:-:S02]  /*1e70*/  LEA R177, R10, UR6, 0x1 ;  /* 0x000000060ab17c11 */ /* 0x000fc4000f8e08ff */
[----:B------:R-:W-:Y:S02]  /*1e80*/  LEA R179, R11, UR6, 0x1 ;  /* 0x000000060bb37c11 */ /* 0x000fe4000f8e08ff */
[----:B------:R-:W-:Y:S01]  /*1e90*/  LEA R181, R12, UR6, 0x1 ;  /* 0x000000060cb57c11 */ /* 0x000fe2000f8e08ff */
[----:B------:R-:W-:Y:S01]  /*1ea0*/  HGMMA.64x128x16.F32.BF16 R88, gdesc[UR12], R88 ;  /* 0x01e000000c5879f0 */ /* 0x000fe20008701858 */
[----:B------:R-:W-:Y:S01]  /*1eb0*/  UMOV UR12, 0x4000202 ;  /* 0x04000202000c7882 */ /* 0x000fe20000000000 */
[----:B------:R-:W-:Y:S02]  /*1ec0*/  UMOV UR13, 0x40000040 ;  /* 0x40000040000d7882 */ /* 0x000fe40000000000 */
[----:B------:R-:W-:-:S08]  /*1ed0*/  UIADD3.64 UR12, UR28, UR12, URZ ;  /* 0x0000000c1c0c7297 */ /* 0x000fd0000fffe03f */
[----:B------:R-:W-:Y:S01]  /*1ee0*/  HGMMA.64x128x16.F32.BF16 R88, gdesc[UR8], R88 ;  /* 0x01e00000085879f0 */ /* 0x000fe20008701858 */
[----:B------:R-:W-:Y:S01]  /*1ef0*/  UMOV UR8, 0x4000204 ;  /* 0x0400020400087882 */ /* 0x000fe20000000000 */
[----:B------:R-:W-:Y:S02]  /*1f00*/  UMOV UR9, 0x40000040 ;  /* 0x4000004000097882 */ /* 0x000fe40000000000 */
[----:B------:R-:W-:-:S08]  /*1f10*/  UIADD3.64 UR8, UR28, UR8, URZ ;  /* 0x000000081c087297 */ /* 0x000fd0000fffe03f */
[----:B------:R-:W-:-:S12]  /*1f20*/  HGMMA.64x128x16.F32.BF16 R88, gdesc[UR20], R88 ;  /* 0x01e00000145879f0 */ /* 0x000fd80008701858 */
[----:B------:R-:W-:Y:S01]  /*1f30*/  HGMMA.64x128x16.F32.BF16 R24, gdesc[UR16], R24 ;  /* 0x01e00000101879f0 */ /* 0x000fe20008701818 */
[----:B------:R-:W-:Y:S01]  /*1f40*/  UMOV UR20, 0x4000206 ;  /* 0x0400020600147882 */ /* 0x000fe20000000000 */
[----:B------:R-:W-:Y:S02]  /*1f50*/  UMOV UR21, 0x40000040 ;  /* 0x4000004000157882 */ /* 0x000fe40000000000 */
[----:B------:R-:W-:-:S08]  /*1f60*/  UIADD3.64 UR20, UR28, UR20, URZ ;  /* 0x000000141c147297 */ /* 0x000fd0000fffe03f */
[----:B------:R-:W-:-:S12]  /*1f70*/  HGMMA.64x128x16.F32.BF16 R24, gdesc[UR12], R24 ;  /* 0x01e000000c1879f0 */ /* 0x000fd80008701818 */
[----:B------:R-:W-:-:S12]  /*1f80*/  HGMMA.64x128x16.F32.BF16 R24, gdesc[UR8], R24 ;  /* 0x01e00000081879f0 */ /* 0x000fd80008701818 */
[----:B------:R-:W-:Y:S03]  /*1f90*/  HGMMA.64x128x16.F32.BF16 R24, gdesc[UR20], R24, gsb0 ;  /* 0x01e00000141879f0 */ /* 0x000fe60008001818 */
[----:B------:R-:W-:Y:S02]  /*1fa0*/  WARPGROUP.DEPBAR.LE gsb0, 0x1 ;  /* 0x00008000000079c5 */ /* 0x000fe40000010100 */
[----:B------:R-:W-:Y:S06]  /*1fb0*/  BAR.SYNC.DEFER_BLOCKING 0x0 ;  /* 0x0000000000007b1d */ /* 0x000fec0000010000 */
[----:B------:R-:W-:Y:S01]  /*1fc0*/  @!PT LDS RZ, [RZ] ;  /* 0x00000000fffff984 */ /* 0x000fe20000000800 */
[----:B------:R-:W-:Y:S01]  /*1fd0*/  @!PT LDS RZ, [RZ] ;  /* 0x00000000fffff984 */ /* 0x000fe20000000800 */
[----:B------:R-:W-:Y:S01]  /*1fe0*/  @!PT LDS RZ, [RZ] ;  /* 0x00000000fffff984 */ /* 0x000fe20000000800 */
[----:B------:R-:W-:Y:S04]  /*1ff0*/  LDGSTS.E.BYPASS.128 [R167], desc[UR30][R22.64], !P0 ;  /* 0x0000000016a77fae */ /* 0x000fe8000c101c5e */
[----:B------:R1:W-:Y:S04]  /*2000*/  LDGSTS.E.BYPASS.128 [R169], desc[UR30][R152.64], !P0 ;  /* 0x0000000098a97fae */ /* 0x0003e8000c101c5e */
[----:B------:R2:W-:Y:S04]  /*2010*/  LDGSTS.E.BYPASS.128 [R171], desc[UR30][R154.64], !P0 ;  /* 0x000000009aab7fae */ /* 0x0005e8000c101c5e */
[----:B------:R3:W-:Y:S01]  /*2020*/  LDGSTS.E.BYPASS.128 [R173], desc[UR30][R156.64], !P0 ;  /* 0x000000009cad7fae */ /* 0x0007e2000c101c5e */
[----:B-1----:R-:W-:-:S03]  /*2030*/  IADD3 R152, P2, R190, UR4, RZ ;  /* 0x00000004be987c10 */ /* 0x002fc6000ff5e0ff */
[----:B------:R1:W-:Y:S01]  /*2040*/  LDGSTS.E.BYPASS.128 [R175], desc[UR30][R158.64], !P0 ;  /* 0x000000009eaf7fae */ /* 0x0003e2000c101c5e */
[----:B--2---:R-:W-:-:S03]  /*2050*/  IADD3 R154, P1, R188, UR4, RZ ;  /* 0x00000004bc9a7c10 */ /* 0x004fc6000ff3e0ff */
[----:B------:R2:W-:Y:S01]  /*2060*/  LDGSTS.E.BYPASS.128 [R177], desc[UR30][R160.64], !P0 ;  /* 0x00000000a0b17fae */ /* 0x0005e2000c101c5e */
[----:B------:R-:W-:Y:S02]  /*2070*/  IADD3.X R153, R191, UR5, RZ, P2, !PT ;  /* 0x00000005bf997c10 */ /* 0x000fe400097fe4ff */
[----:B---3--:R-:W-:Y:S01]  /*2080*/  IADD3 R156, P2, R186, UR4, RZ ;  /* 0x00000004ba9c7c10 */ /* 0x008fe2000ff5e0ff */
[----:B------:R3:W-:Y:S01]  /*2090*/  LDGSTS.E.BYPASS.128 [R179], desc[UR30][R162.64], !P0 ;  /* 0x00000000a2b37fae */ /* 0x0007e2000c101c5e */
[----:B------:R-:W-:Y:S02]  /*20a0*/  IADD3.X R155, R189, UR5, RZ, P1, !PT ;  /* 0x00000005bd9b7c10 */ /* 0x000fe40008ffe4ff */
[----:B------:R-:W-:Y:S01]  /*20b0*/  IADD3.X R157, R187, UR5, RZ, P2, !PT ;  /* 0x00000005bb9d7c10 */ /* 0x000fe200097fe4ff */
[----:B------:R4:W-:Y:S01]  /*20c0*/  LDGSTS.E.BYPASS.128 [R181], desc[UR30][R152.64], !P0 ;  /* 0x0000000098b57fae */ /* 0x0009e2000c101c5e */
[----:B-1----:R-:W-:Y:S02]  /*20d0*/  IADD3 R158, P1, R184, UR4, RZ ;  /* 0x00000004b89e7c10 */ /* 0x002fe4000ff3e0ff */
[----:B------:R-:W-:Y:S01]  /*20e0*/  IADD3 R22, P2, R182, UR4, RZ ;  /* 0x00000004b6167c10 */ /* 0x000fe2000ff5e0ff */
[----:B------:R-:W0:Y:S01]  /*20f0*/  LDGDEPBAR ;  /* 0x00000000000079af */ /* 0x000e220000000000 */
[----:B------:R-:W-:-:S02]  /*2100*/  IADD3.X R159, R185, UR5, RZ, P1, !PT ;  /* 0x00000005b99f7c10 */ /* 0x000fc40008ffe4ff */
[----:B--2---:R-:W-:Y:S01]  /*2110*/  IADD3 R160, P1, R178, UR4, RZ ;  /* 0x00000004b2a07c10 */ /* 0x004fe2000ff3e0ff */
[----:B------:R1:W-:Y:S01]  /*2120*/  LDGSTS.E.BYPASS.128 [R167+0xc000], desc[UR30][R154.64], !P0 ;  /* 0x0c0000009aa77fae */ /* 0x0003e2000c101c5e */
[----:B------:R-:W-:Y:S02]  /*2130*/  IADD3.X R23, R183, UR5, RZ, P2, !PT ;  /* 0x00000005b7177c10 */ /* 0x000fe400097fe4ff */
[----:B---3--:R-:W-:Y:S01]  /*2140*/  IADD3 R162, P3, R170, UR4, RZ ;  /* 0x00000004aaa27c10 */ /* 0x008fe2000ff7e0ff */
[----:B------:R1:W-:Y:S01]  /*2150*/  LDGSTS.E.BYPASS.128 [R169+0xc000], desc[UR30][R156.64], !P0 ;  /* 0x0c0000009ca97fae */ /* 0x0003e2000c101c5e */
[----:B----4-:R-:W-:Y:S01]  /*2160*/  IADD3 R152, P2, R174, UR4, RZ ;  /* 0x00000004ae987c10 */ /* 0x010fe2000ff5e0ff */
[----:B------:R-:W-:Y:S01]  /*2170*/  UIADD3 UR4, UP0, UR4, 0x80, URZ ;  /* 0x0000008004047890 */ /* 0x000fe2000ff1e03f */
[----:B------:R-:W-:Y:S01]  /*2180*/  IADD3.X R161, R180, UR5, RZ, P1, !PT ;  /* 0x00000005b4a17c10 */ /* 0x000fe20008ffe4ff */
[----:B------:R1:W-:Y:S01]  /*2190*/  LDGSTS.E.BYPASS.128 [R171+0xc000], desc[UR30][R158.64], !P0 ;  /* 0x0c0000009eab7fae */ /* 0x0003e2000c101c5e */
[----:B------:R-:W-:-:S02]  /*21a0*/  IADD3.X R153, R176, UR5, RZ, P2, !PT ;  /* 0x00000005b0997c10 */ /* 0x000fc400097fe4ff */
[----:B------:R-:W-:Y:S01]  /*21b0*/  IADD3.X R163, R172, UR5, RZ, P3, !PT ;  /* 0x00000005aca37c10 */ /* 0x000fe20009ffe4ff */
[----:B------:R1:W-:Y:S01]  /*21c0*/  LDGSTS.E.BYPASS.128 [R173+0xc000], desc[UR30][R22.64], !P0 ;  /* 0x0c00000016ad7fae */ /* 0x0003e2000c101c5e */
[----:B------:R-:W-:-:S03]  /*21d0*/  UIADD3.X UR5, URZ, UR5, URZ, UP0, !UPT ;  /* 0x000000053f057290 */ /* 0x000fc600087fe43f */
[----:B------:R1:W-:Y:S04]  /*21e0*/  LDGSTS.E.BYPASS.128 [R175+0xc000], desc[UR30][R160.64], !P0 ;  /* 0x0c000000a0af7fae */ /* 0x0003e8000c101c5e */
[----:B------:R1:W-:Y:S04]  /*21f0*/  LDGSTS.E.BYPASS.128 [R177+0xc000], desc[UR30][R152.64], !P0 ;  /* 0x0c00000098b17fae */ /* 0x0003e8000c101c5e */
[----:B------:R1:W-:Y:S04]  /*2200*/  LDGSTS.E.BYPASS.128 [R179+0xc000], desc[UR30][R162.64], !P0 ;  /* 0x0c000000a2b37fae */ /* 0x0003e8000c101c5e */
[----:B------:R1:W-:Y:S01]  /*2210*/  LDGSTS.E.BYPASS.128 [R181+0xc000], desc[UR30][R164.64], !P0 ;  /* 0x0c000000a4b57fae */ /* 0x0003e2000c101c5e */
[----:B------:R-:W-:-:S03]  /*2220*/  ISETP.GE.U32.AND P0, PT, R21, 0xbc0, PT ;  /* 0x00000bc01500780c */ /* 0x000fc60003f06070 */
[----:B------:R-:W0:Y:S10]  /*2230*/  LDGDEPBAR ;  /* 0x00000000000079af */ /* 0x000e340000000000 */
[----:B-1----:R-:W-:Y:S05]  /*2240*/  @!P0 BRA `(.L_x_0) ;  /* 0xfffffff800008947 */ /* 0x002fea000383ffff */
[----:B------:R-:W-:Y:S02]  /*2250*/  WARPGROUP.DEPBAR.LE gsb0, 0x0 ;  /* 0x00008000000079c5 */ /* 0x000fe40000010000 */
[----:B------:R-:W-:Y:S01]  /*2260*/  LOP3.LUT R14, R14, 0x3, RZ, 0xc0, !PT ;  /* 0x000000030e0e7812 */ /* 0x000fe200078ec0ff */
[----:B------:R-:W-:-:S04]  /*2270*/  DEPBAR.LE SB0, 0x0 ;  /* 0x000080000000791a */ /* 0x000fc80000000000 */
[--C-:B------:R-:W-:Y:S01]  /*2280*/  SHF.R.U32.HI R6, RZ, 0x2, R2.reuse ;  /* 0x00000002ff067819 */ /* 0x100fe20000011602 */
[----:B------:R-:W-:Y:S01]  /*2290*/  IMAD.SHL.U32 R7, R14, 0x10, RZ ;  /* 0x000000100e077824 */ /* 0x000fe200078e00ff */
[----:B------:R-:W-:Y:S01]  /*22a0*/  SHF.R.U32.HI R8, RZ, 0x4, R2 ;  /* 0x00000004ff087819 */ /* 0x000fe20000011602 */
[----:B------:R-:W-:Y:S01]  /*22b0*/  IMAD.SHL.U32 R2, R2, 0x2, RZ ;  /* 0x0000000202027824 */ /* 0x000fe200078e00ff */
[----:B------:R-:W-:Y:S01]  /*22c0*/  SGXT.U32 R6, R6, 0x3 ;  /* 0x000000030606781a */ /* 0x000fe20000000000 */
[----:B------:R-:W-:Y:S01]  /*22d0*/  IMAD.SHL.U32 R11, R14, 0x2, RZ ;  /* 0x000000020e0b7824 */ /* 0x000fe200078e00ff */
[----:B------:R-:W-:Y:S01]  /*22e0*/  F2FP.BF16.F32.PACK_AB R89, R89, R88 ;  /* 0x000000585959723e */ /* 0x000fe200000010ff */
[----:B------:R-:W1:Y:S01]  /*22f0*/  LDC.64 R16, c[0x0][0x220] ;  /* 0x00008800ff107b82 */ /* 0x000e620000000a00 */
[----:B------:R-:W-:Y:S02]  /*2300*/  LOP3.LUT R13, R7, R6, RZ, 0xfc, !PT ;  /* 0x00000006070d7212 */ /* 0x000fe400078efcff */
[----:B------:R-:W-:-:S02]  /*2310*/  LOP3.LUT R2, R2, 0x6, RZ, 0xc0, !PT ;  /* 0x0000000602027812 */ /* 0x000fc400078ec0ff */
[----:B------:R-:W-:Y:S02]  /*2320*/  F2FP.BF16.F32.PACK_AB R91, R91, R90 ;  /* 0x0000005a5b5b723e */ /* 0x000fe400000010ff */
[----:B------:R-:W-:Y:S01]  /*2330*/  F2FP.BF16.F32.PACK_AB R93, R93, R92 ;  /* 0x0000005c5d5d723e */ /* 0x000fe200000010ff */
[----:B------:R-:W-:Y:S01]  /*2340*/  IMAD R2, R13, 0x88, R2 ;  /* 0x000000880d027824 */ /* 0x000fe200078e0202 */
[----:B------:R-:W-:Y:S02]  /*2350*/  F2FP.BF16.F32.PACK_AB R95, R95, R94 ;  /* 0x0000005e5f5f723e */ /* 0x000fe400000010ff */
[----:B------:R-:W-:Y:S02]  /*2360*/  F2FP.BF16.F32.PACK_AB R97, R97, R96 ;  /* 0x000000606161723e */ /* 0x000fe400000010ff */
[----:B------:R-:W-:Y:S02]  /*2370*/  F2FP.BF16.F32.PACK_AB R99, R99, R98 ;  /* 0x000000626363723e */ /* 0x000fe400000010ff */
[----:B------:R-:W-:-:S02]  /*2380*/  F2FP.BF16.F32.PACK_AB R101, R101, R100 ;  /* 0x000000646565723e */ /* 0x000fc400000010ff */
[----:B------:R-:W-:Y:S02]  /*2390*/  F2FP.BF16.F32.PACK_AB R103, R103, R102 ;  /* 0x000000666767723e */ /* 0x000fe400000010ff */
[----:B------:R-:W-:Y:S02]  /*23a0*/  F2FP.BF16.F32.PACK_AB R105, R105, R104 ;  /* 0x000000686969723e */ /* 0x000fe400000010ff */
        /* <DEDUP_REMOVED lines=23> */
[----:B------:R-:W-:Y:S01]  /*2520*/  LEA R2, R2, UR24, 0x1 ;  /* 0x0000001802027c11 */ /* 0x000fe2000f8e08ff */
[----:B------:R-:W-:Y:S01]  /*2530*/  BAR.SYNC.DEFER_BLOCKING 0x0 ;  /* 0x0000000000007b1d */ /* 0x000fe20000010000 */
[----:B------:R-:W-:Y:S02]  /*2540*/  LOP3.LUT R18, R4, 0x78, R5, 0xf8, !PT ;  /* 0x0000007804127812 */ /* 0x000fe400078ef805 */
[----:B------:R-:W-:Y:S02]  /*2550*/  SGXT.U32 R4, R8, 0x1 ;  /* 0x000000010804781a */ /* 0x000fe40000000000 */
[----:B------:R-:W-:Y:S02]  /*2560*/  LOP3.LUT R5, R5, 0x78, RZ, 0xc0, !PT ;  /* 0x0000007805057812 */ /* 0x000fe400078ec0ff */
[----:B------:R-:W-:-:S02]  /*2570*/  LOP3.LUT R4, R11, R4, RZ, 0xfc, !PT ;  /* 0x000000040b047212 */ /* 0x000fc400078efcff */
[C---:B------:R-:W-:Y:S02]  /*2580*/  LOP3.LUT R7, R3.reuse, 0x8, RZ, 0xfc, !PT ;  /* 0x0000000803077812 */ /* 0x040fe400078efcff */
[----:B------:R-:W-:Y:S01]  /*2590*/  ISETP.GE.AND P0, PT, R18, 0x3000, PT ;  /* 0x000030001200780c */ /* 0x000fe20003f06270 */
[----:B------:R-:W-:Y:S01]  /*25a0*/  IMAD R4, R4, 0x88, R5 ;  /* 0x0000008804047824 */ /* 0x000fe200078e0205 */
[----:B------:R-:W-:Y:S02]  /*25b0*/  LOP3.LUT R9, R3, 0x10, RZ, 0xfc, !PT ;  /* 0x0000001003097812 */ /* 0x000fe400078efcff */
[-C--:B------:R-:W-:Y:S02]  /*25c0*/  ISETP.LT.AND P2, PT, R7, R0.reuse, !P0 ;  /* 0x000000000700720c */ /* 0x080fe40004741270 */
[----:B------:R-:W-:Y:S02]  /*25d0*/  ISETP.LT.AND P1, PT, R9, R0, !P0 ;  /* 0x000000000900720c */ /* 0x000fe40004721270 */
[----:B------:R-:W-:-:S02]  /*25e0*/  F2FP.BF16.F32.PACK_AB R27, R27, R26 ;  /* 0x0000001a1b1b723e */ /* 0x000fc400000010ff */
[C---:B------:R-:W-:Y:S02]  /*25f0*/  LOP3.LUT R7, R3.reuse, 0x18, RZ, 0xfc, !PT ;  /* 0x0000001803077812 */ /* 0x040fe400078efcff */
[C---:B------:R-:W-:Y:S01]  /*2600*/  LOP3.LUT R9, R3.reuse, 0x20, RZ, 0xfc, !PT ;  /* 0x0000002003097812 */ /* 0x040fe200078efcff */
[----:B------:R-:W-:Y:S01]  /*2610*/  STS [R2], R89 ;  /* 0x0000005902007388 */ /* 0x000fe20000000800 */
[----:B------:R-:W-:Y:S02]  /*2620*/  LOP3.LUT R11, R3, 0x28, RZ, 0xfc, !PT ;  /* 0x00000028030b7812 */ /* 0x000fe400078efcff */
[----:B------:R-:W-:Y:S01]  /*2630*/  LEA R26, R4, UR24, 0x1 ;  /* 0x00000018041a7c11 */ /* 0x000fe2000f8e08ff */
[----:B------:R-:W-:Y:S01]  /*2640*/  STS [R2+0x880], R91 ;  /* 0x0008805b02007388 */ /* 0x000fe20000000800 */
[----:B------:R-:W-:Y:S02]  /*2650*/  F2FP.BF16.F32.PACK_AB R19, R33, R32 ;  /* 0x000000202113723e */ /* 0x000fe400000010ff */
[----:B------:R-:W-:Y:S01]  /*2660*/  F2FP.BF16.F32.PACK_AB R21, R35, R34 ;  /* 0x000000222315723e */ /* 0x000fe200000010ff */
[----:B------:R-:W-:Y:S01]  /*2670*/  STS [R2+0x10], R93 ;  /* 0x0000105d02007388 */ /* 0x000fe20000000800 */
[----:B------:R-:W-:-:S02]  /*2680*/  F2FP.BF16.F32.PACK_AB R23, R37, R36 ;  /* 0x000000242517723e */ /* 0x000fc400000010ff */
[----:B------:R-:W-:Y:S01]  /*2690*/  F2FP.BF16.F32.PACK_AB R153, R39, R38 ;  /* 0x000000262799723e */ /* 0x000fe200000010ff */
[----:B------:R-:W-:Y:S01]  /*26a0*/  STS [R2+0x890], R95 ;  /* 0x0008905f02007388 */ /* 0x000fe20000000800 */
[----:B------:R-:W-:Y:S02]  /*26b0*/  F2FP.BF16.F32.PACK_AB R155, R41, R40 ;  /* 0x00000028299b723e */ /* 0x000fe400000010ff */
[----:B------:R-:W-:Y:S01]  /*26c0*/  F2FP.BF16.F32.PACK_AB R157, R43, R42 ;  /* 0x0000002a2b9d723e */ /* 0x000fe200000010ff */
[----:B------:R-:W-:Y:S01]  /*26d0*/  STS [R2+0x20], R97 ;  /* 0x0000206102007388 */ /* 0x000fe20000000800 */
[----:B------:R-:W-:Y:S02]  /*26e0*/  F2FP.BF16.F32.PACK_AB R159, R45, R44 ;  /* 0x0000002c2d9f723e */ /* 0x000fe400000010ff */
[----:B------:R-:W-:Y:S01]  /*26f0*/  F2FP.BF16.F32.PACK_AB R161, R47, R46 ;  /* 0x0000002e2fa1723e */ /* 0x000fe200000010ff */
[----:B------:R-:W-:Y:S01]  /*2700*/  STS [R2+0x8a0], R99 ;  /* 0x0008a06302007388 */ /* 0x000fe20000000800 */
[----:B------:R-:W-:-:S02]  /*2710*/  F2FP.BF16.F32.PACK_AB R163, R49, R48 ;  /* 0x0000003031a3723e */ /* 0x000fc400000010ff */
[----:B------:R-:W-:Y:S01]  /*2720*/  F2FP.BF16.F32.PACK_AB R165, R51, R50 ;  /* 0x0000003233a5723e */ /* 0x000fe200000010ff */
[----:B------:R-:W-:Y:S01]  /*2730*/  STS [R2+0x30], R101 ;  /* 0x0000306502007388 */ /* 0x000fe20000000800 */
[-C--:B------:R-:W-:Y:S02]  /*2740*/  ISETP.LT.AND P6, PT, R7, R0.reuse, !P0 ;  /* 0x000000000700720c */ /* 0x080fe400047c1270 */
[-C--:B------:R-:W-:Y:S01]  /*2750*/  ISETP.LT.AND P5, PT, R9, R0.reuse, !P0 ;  /* 0x000000000900720c */ /* 0x080fe200047a1270 */
[----:B------:R-:W-:Y:S01]  /*2760*/  STS [R2+0x8b0], R103 ;  /* 0x0008b06702007388 */ /* 0x000fe20000000800 */
[----:B------:R-:W-:Y:S02]  /*2770*/  ISETP.LT.AND P4, PT, R11, R0, !P0 ;  /* 0x000000000b00720c */ /* 0x000fe40004781270 */
        /* <DEDUP_REMOVED lines=32> */
[----:B------:R-:W-:-:S03]  /*2980*/  ISETP.LT.AND P3, PT, R3, R0, !P0 ;  /* 0x000000000300720c */ /* 0x000fc60004761270 */
[----:B------:R-:W-:Y:S04]  /*2990*/  STS [R2+0x910], R127 ;  /* 0x0009107f02007388 */ /* 0x000fe80000000800 */
        /* <DEDUP_REMOVED lines=11> */
[----:B------:R-:W-:Y:S01]  /*2a50*/  STS [R2+0x970], R151 ;  /* 0x0009709702007388 */ /* 0x000fe20000000800 */
[----:B------:R-:W-:Y:S06]  /*2a60*/  BAR.SYNC.DEFER_BLOCKING 0x0 ;  /* 0x0000000000007b1d */ /* 0x000fec0000010000 */
[----:B------:R-:W2:Y:S04]  /*2a70*/  LDS.128 R32, [R26] ;  /* 0x000000001a207984 */ /* 0x000ea80000000c00 */
[----:B------:R-:W3:Y:S04]  /*2a80*/  LDS.128 R36, [R26+0x880] ;  /* 0x000880001a247984 */ /* 0x000ee80000000c00 */
[----:B------:R-:W4:Y:S04]  /*2a90*/  LDS.128 R40, [R26+0x1100] ;  /* 0x001100001a287984 */ /* 0x000f280000000c00 */
[----:B------:R-:W5:Y:S04]  /*2aa0*/  LDS.128 R44, [R26+0x1980] ;  /* 0x001980001a2c7984 */ /* 0x000f680000000c00 */
[----:B------:R-:W1:Y:S04]  /*2ab0*/  LDS.128 R48, [R26+0x2200] ;  /* 0x002200001a307984 */ /* 0x000e680000000c00 */
[----:B------:R-:W1:Y:S04]  /*2ac0*/  LDS.128 R12, [R26+0x2a80] ;  /* 0x002a80001a0c7984 */ /* 0x000e680000000c00 */
[----:B------:R-:W2:Y:S04]  /*2ad0*/  LDS.128 R8, [R26+0x3300] ;  /* 0x003300001a087984 */ /* 0x000ea80000000c00 */
[----:B------:R-:W2:Y:S01]  /*2ae0*/  LDS.128 R4, [R26+0x3b80] ;  /* 0x003b80001a047984 */ /* 0x000ea20000000c00 */
[----:B------:R-:W-:Y:S06]  /*2af0*/  BAR.SYNC.DEFER_BLOCKING 0x0 ;  /* 0x0000000000007b1d */ /* 0x000fec0000010000 */
[----:B------:R3:W-:Y:S04]  /*2b00*/  STS [R2], R25 ;  /* 0x0000001902007388 */ /* 0x0007e80000000800 */
[----:B------:R-:W-:Y:S04]  /*2b10*/  STS [R2+0x880], R27 ;  /* 0x0008801b02007388 */ /* 0x000fe80000000800 */
[----:B------:R4:W-:Y:S01]  /*2b20*/  STS [R2+0x10], R29 ;  /* 0x0000101d02007388 */ /* 0x0009e20000000800 */
[----:B---3--:R-:W-:-:S03]  /*2b30*/  LOP3.LUT R25, R3, 0x38, RZ, 0xfc, !PT ;  /* 0x0000003803197812 */ /* 0x008fc600078efcff */
[----:B------:R3:W-:Y:S04]  /*2b40*/  STS [R2+0x890], R31 ;  /* 0x0008901f02007388 */ /* 0x0007e80000000800 */
[----:B------:R1:W-:Y:S01]  /*2b50*/  STS [R2+0x20], R19 ;  /* 0x0000201302007388 */ /* 0x0003e20000000800 */
[----:B----4-:R-:W-:-:S03]  /*2b60*/  IMAD R29, R3, 0x3000, R18 ;  /* 0x00003000031d7824 */ /* 0x010fc600078e0212 */
[----:B------:R4:W-:Y:S01]  /*2b70*/  STS [R2+0x8a0], R21 ;  /* 0x0008a01502007388 */ /* 0x0009e20000000800 */
[----:B------:R-:W-:-:S03]  /*2b80*/  VIADD R27, R29, 0x48000 ;  /* 0x000480001d1b7836 */ /* 0x000fc60000000000 */
[----:B------:R2:W-:Y:S01]  /*2b90*/  STS [R2+0x30], R23 ;  /* 0x0000301702007388 */ /* 0x0005e20000000800 */
[C---:B---3--:R-:W-:Y:S02]  /*2ba0*/  VIADD R31, R29.reuse, 0x60000 ;  /* 0x000600001d1f7836 */ /* 0x048fe40000000000 */
[C-C-:B-1----:R-:W-:Y:S01]  /*2bb0*/  IMAD.WIDE R18, R29.reuse, 0x2, R16.reuse ;  /* 0x000000021d127825 */ /* 0x142fe200078e0210 */
[----:B------:R-:W-:Y:S03]  /*2bc0*/  STS [R2+0x8b0], R153 ;  /* 0x0008b09902007388 */ /* 0x000fe60000000800 */
[----:B----4-:R-:W-:Y:S01]  /*2bd0*/  VIADD R21, R29, 0x18000 ;  /* 0x000180001d157836 */ /* 0x010fe20000000000 */
[----:B------:R-:W-:Y:S01]  /*2be0*/  STS [R2+0x40], R155 ;  /* 0x0000409b02007388 */ /* 0x000fe20000000800 */
[----:B--2---:R-:W-:Y:S02]  /*2bf0*/  LOP3.LUT R23, R3, 0x30, RZ, 0xfc, !PT ;  /* 0x0000003003177812 */ /* 0x004fe400078efcff */
[----:B------:R-:W-:Y:S01]  /*2c00*/  IMAD.WIDE R20, R21, 0x2, R16 ;  /* 0x0000000215147825 */ /* 0x000fe200078e0210 */
        /* <DEDUP_REMOVED lines=24> */
[----:B------:R-:W1:Y:S04]  /*2d90*/  LDS.128 R52, [R26] ;  /* 0x000000001a347984 */ /* 0x000e680000000c00 */
[----:B------:R2:W-:Y:S01]  /*2da0*/  @P3 STG.E.128 desc[UR30][R18.64], R32 ;  /* 0x0000002012003986 */ /* 0x0005e2000c101d1e */
[----:B------:R-:W-:Y:S01]  /*2db0*/  ISETP.LT.AND P3, PT, R23, R0, !P0 ;  /* 0x000000001700720c */ /* 0x000fe20004761270 */
[----:B------:R-:W-:-:S02]  /*2dc0*/  VIADD R23, R29, 0x30000 ;  /* 0x000300001d177836 */ /* 0x000fc40000000000 */
[----:B------:R-:W3:Y:S02]  /*2dd0*/  LDS.128 R56, [R26+0x880] ;  /* 0x000880001a387984 */ /* 0x000ee40000000c00 */
[--C-:B------:R-:W-:Y:S02]  /*2de0*/  IMAD.WIDE R22, R23, 0x2, R16.reuse ;  /* 0x0000000217167825 */ /* 0x100fe400078e0210 */
[----:B------:R4:W-:Y:S01]  /*2df0*/  @P2 STG.E.128 desc[UR30][R20.64], R36 ;  /* 0x0000002414002986 */ /* 0x0009e2000c101d1e */
[----:B------:R-:W-:Y:S02]  /*2e00*/  ISETP.LT.AND P2, PT, R25, R0, !P0 ;  /* 0x000000001900720c */ /* 0x000fe40004741270 */
[----:B------:R-:W-:Y:S01]  /*2e10*/  LOP3.LUT R25, R3, 0x40, RZ, 0xfc, !PT ;  /* 0x0000004003197812 */ /* 0x000fe200078efcff */
[----:B------:R-:W3:Y:S04]  /*2e20*/  LDS.128 R32, [R26+0x1100] ;  /* 0x001100001a207984 */ /* 0x000ee80000000c00 */
[----:B------:R-:W3:Y:S01]  /*2e30*/  LDS.128 R36, [R26+0x1980] ;  /* 0x001980001a247984 */ /* 0x000ee20000000c00 */
[----:B--2---:R-:W-:Y:S01]  /*2e40*/  IMAD.WIDE R18, R27, 0x2, R16 ;  /* 0x000000021b127825 */ /* 0x004fe200078e0210 */
[----:B------:R-:W-:-:S02]  /*2e50*/  LOP3.LUT R27, R3, 0x48, RZ, 0xfc, !PT ;  /* 0x00000048031b7812 */ /* 0x000fc400078efcff */
[----:B------:R-:W2:Y:S04]  /*2e60*/  LDS.128 R60, [R26+0x2200] ;  /* 0x002200001a3c7984 */ /* 0x000ea80000000c00 */
[----:B------:R1:W-:Y:S01]  /*2e70*/  @P1 STG.E.128 desc[UR30][R22.64], R40 ;  /* 0x0000002816001986 */ /* 0x0003e2000c101d1e */
[----:B------:R-:W-:Y:S01]  /*2e80*/  ISETP.LT.AND P1, PT, R25, R0, !P0 ;  /* 0x000000001900720c */ /* 0x000fe20004721270 */
[----:B----4-:R-:W-:Y:S01]  /*2e90*/  IMAD.WIDE R20, R31, 0x2, R16 ;  /* 0x000000021f147825 */ /* 0x010fe200078e0210 */
[----:B------:R-:W-:Y:S01]  /*2ea0*/  LOP3.LUT R25, R3, 0x50, RZ, 0xfc, !PT ;  /* 0x0000005003197812 */ /* 0x000fe200078efcff */
[----:B------:R-:W4:Y:S02]  /*2eb0*/  LDS.128 R64, [R26+0x2a80] ;  /* 0x002a80001a407984 */ /* 0x000f240000000c00 */
[----:B------:R-:W-:-:S02]  /*2ec0*/  VIADD R31, R29, 0xa8000 ;  /* 0x000a80001d1f7836 */ /* 0x000fc40000000000 */
[----:B------:R-:W2:Y:S04]  /*2ed0*/  LDS.128 R40, [R26+0x3300] ;  /* 0x003300001a287984 */ /* 0x000ea80000000c00 */
[----:B-----5:R5:W-:Y:S01]  /*2ee0*/  @P6 STG.E.128 desc[UR30][R18.64], R44 ;  /* 0x0000002c12006986 */ /* 0x020be2000c101d1e */
[-C--:B------:R-:W-:Y:S01]  /*2ef0*/  ISETP.LT.AND P6, PT, R27, R0.reuse, !P0 ;  /* 0x000000001b00720c */ /* 0x080fe200047c1270 */
[----:B------:R-:W-:Y:S02]  /*2f00*/  VIADD R27, R29, 0x78000 ;  /* 0x000780001d1b7836 */ /* 0x000fe40000000000 */
[----:B------:R3:W-:Y:S01]  /*2f10*/  @P5 STG.E.128 desc[UR30][R20.64], R48 ;  /* 0x0000003014005986 */ /* 0x0007e2000c101d1e */
[----:B------:R-:W-:Y:S01]  /*2f20*/  ISETP.LT.AND P5, PT, R25, R0, !P0 ;  /* 0x000000001900720c */ /* 0x000fe200047a1270 */
[----:B-1----:R-:W-:Y:S01]  /*2f30*/  VIADD R23, R29, 0x90000 ;  /* 0x000900001d177836 */ /* 0x002fe20000000000 */
[----:B------:R-:W-:Y:S01]  /*2f40*/  LOP3.LUT R25, R3, 0x58, RZ, 0xfc, !PT ;  /* 0x0000005803197812 */ /* 0x000fe200078efcff */
[----:B-----5:R-:W-:Y:S01]  /*2f50*/  IMAD.WIDE R18, R27, 0x2, R16 ;  /* 0x000000021b127825 */ /* 0x020fe200078e0210 */
[----:B------:R-:W-:-:S03]  /*2f60*/  LOP3.LUT R27, R3, 0x60, RZ, 0xfc, !PT ;  /* 0x00000060031b7812 */ /* 0x000fc600078efcff */
[--C-:B---3--:R-:W-:Y:S01]  /*2f70*/  IMAD.WIDE R20, R23, 0x2, R16.reuse ;  /* 0x0000000217147825 */ /* 0x108fe200078e0210 */
[----:B------:R3:W-:Y:S01]  /*2f80*/  @P4 STG.E.128 desc[UR30][R18.64], R12 ;  /* 0x0000000c12004986 */ /* 0x0007e2000c101d1e */
[-C--:B------:R-:W-:Y:S02]  /*2f90*/  ISETP.LT.AND P4, PT, R25, R0.reuse, !P0 ;  /* 0x000000001900720c */ /* 0x080fe40004781270 */
[----:B------:R-:W-:Y:S01]  /*2fa0*/  VIADD R25, R29, 0xc0000 ;  /* 0x000c00001d197836 */ /* 0x000fe20000000000 */
[----:B------:R5:W-:Y:S01]  /*2fb0*/  @P3 STG.E.128 desc[UR30][R20.64], R8 ;  /* 0x0000000814003986 */ /* 0x000be2000c101d1e */
[--C-:B------:R-:W-:Y:S01]  /*2fc0*/  IMAD.WIDE R22, R31, 0x2, R16.reuse ;  /* 0x000000021f167825 */ /* 0x100fe200078e0210 */
[-C--:B------:R-:W-:Y:S02]  /*2fd0*/  ISETP.LT.AND P3, PT, R27, R0.reuse, !P0 ;  /* 0x000000001b00720c */ /* 0x080fe40004761270 */
[----:B------:R-:W-:Y:S01]  /*2fe0*/  LOP3.LUT R27, R3, 0x68, RZ, 0xfc, !PT ;  /* 0x00000068031b7812 */ /* 0x000fe200078efcff */
[----:B------:R-:W-:Y:S01]  /*2ff0*/  IMAD.WIDE R24, R25, 0x2, R16 ;  /* 0x0000000219187825 */ /* 0x000fe200078e0210 */
[----:B------:R2:W-:Y:S02]  /*3000*/  @P2 STG.E.128 desc[UR30][R22.64], R4 ;  /* 0x0000000416002986 */ /* 0x0005e4000c101d1e */
[----:B------:R-:W-:Y:S01]  /*3010*/  ISETP.LT.AND P2, PT, R27, R0, !P0 ;  /* 0x000000001b00720c */ /* 0x000fe20004741270 */
[----:B------:R-:W-:Y:S01]  /*3020*/  VIADD R31, R29, 0xd8000 ;  /* 0x000d80001d1f7836 */ /* 0x000fe20000000000 */
[----:B------:R1:W-:Y:S01]  /*3030*/  @P1 STG.E.128 desc[UR30][R24.64], R52 ;  /* 0x0000003418001986 */ /* 0x0003e2000c101d1e */
[----:B---3--:R-:W-:-:S02]  /*3040*/  LOP3.LUT R13, R3, 0x70, RZ, 0xfc, !PT ;  /* 0x00000070030d7812 */ /* 0x008fc400078efcff */
[----:B------:R-:W-:Y:S01]  /*3050*/  LOP3.LUT R15, R3, 0x78, RZ, 0xfc, !PT ;  /* 0x00000078030f7812 */ /* 0x000fe200078efcff */
[----:B------:R-:W-:Y:S01]  /*3060*/  IMAD.WIDE R2, R31, 0x2, R16 ;  /* 0x000000021f027825 */ /* 0x000fe200078e0210 */
[-C--:B------:R-:W-:Y:S02]  /*3070*/  ISETP.LT.AND P1, PT, R13, R0.reuse, !P0 ;  /* 0x000000000d00720c */ /* 0x080fe40004721270 */
[----:B------:R-:W-:Y:S01]  /*3080*/  ISETP.LT.AND P0, PT, R15, R0, !P0 ;  /* 0x000000000f00720c */ /* 0x000fe20004701270 */
[C---:B-----5:R-:W-:Y:S01]  /*3090*/  VIADD R9, R29.reuse, 0x120000 ;  /* 0x001200001d097836 */ /* 0x060fe20000000000 */
[----:B------:R1:W-:Y:S01]  /*30a0*/  @P6 STG.E.128 desc[UR30][R2.64], R56 ;  /* 0x0000003802006986 */ /* 0x0003e2000c101d1e */
[C---:B------:R-:W-:Y:S02]  /*30b0*/  VIADD R11, R29.reuse, 0x138000 ;  /* 0x001380001d0b7836 */ /* 0x040fe40000000000 */
[C---:B--2---:R-:W-:Y:S02]  /*30c0*/  VIADD R5, R29.reuse, 0xf0000 ;  /* 0x000f00001d057836 */ /* 0x044fe40000000000 */
[----:B------:R-:W-:-:S02]  /*30d0*/  VIADD R7, R29, 0x108000 ;  /* 0x001080001d077836 */ /* 0x000fc40000000000 */
[----:B------:R-:W-:Y:S02]  /*30e0*/  VIADD R13, R29, 0x150000 ;  /* 0x001500001d0d7836 */ /* 0x000fe40000000000 */
[----:B------:R-:W-:-:S04]  /*30f0*/  IMAD.WIDE R4, R5, 0x2, R16 ;  /* 0x0000000205047825 */ /* 0x000fc800078e0210 */
[--C-:B------:R-:W-:Y:S01]  /*3100*/  IMAD.WIDE R6, R7, 0x2, R16.reuse ;  /* 0x0000000207067825 */ /* 0x100fe200078e0210 */
[----:B------:R1:W-:Y:S03]  /*3110*/  @P5 STG.E.128 desc[UR30][R4.64], R32 ;  /* 0x0000002004005986 */ /* 0x0003e6000c101d1e */
[--C-:B------:R-:W-:Y:S01]  /*3120*/  IMAD.WIDE R8, R9, 0x2, R16.reuse ;  /* 0x0000000209087825 */ /* 0x100fe200078e0210 */
[----:B------:R1:W-:Y:S03]  /*3130*/  @P4 STG.E.128 desc[UR30][R6.64], R36 ;  /* 0x0000002406004986 */ /* 0x0003e6000c101d1e */
[--C-:B------:R-:W-:Y:S01]  /*3140*/  IMAD.WIDE R10, R11, 0x2, R16.reuse ;  /* 0x000000020b0a7825 */ /* 0x100fe200078e0210 */
[----:B------:R1:W-:Y:S03]  /*3150*/  @P3 STG.E.128 desc[UR30][R8.64], R60 ;  /* 0x0000003c08003986 */ /* 0x0003e6000c101d1e */
[----:B------:R-:W-:Y:S01]  /*3160*/  IMAD.WIDE R12, R13, 0x2, R16 ;  /* 0x000000020d0c7825 */ /* 0x000fe200078e0210 */
[----:B----4-:R1:W-:Y:S04]  /*3170*/  @P2 STG.E.128 desc[UR30][R10.64], R64 ;  /* 0x000000400a002986 */ /* 0x0103e8000c101d1e */
[----:B------:R1:W-:Y:S01]  /*3180*/  @P1 STG.E.128 desc[UR30][R12.64], R40 ;  /* 0x000000280c001986 */ /* 0x0003e2000c101d1e */
[----:B------:R-:W-:Y:S05]  /*3190*/  @!P0 EXIT ;  /* 0x000000000000894d */ /* 0x000fea0003800000 */
[----:B-1----:R-:W1:Y:S01]  /*31a0*/  LDS.128 R24, [R26+0x3b80] ;  /* 0x003b80001a187984 */ /* 0x002e620000000c00 */
[----:B------:R-:W-:-:S04]  /*31b0*/  VIADD R29, R29, 0x168000 ;  /* 0x001680001d1d7836 */ /* 0x000fc80000000000 */
[----:B------:R-:W-:-:S05]  /*31c0*/  IMAD.WIDE R16, R29, 0x2, R16 ;  /* 0x000000021d107825 */ /* 0x000fca00078e0210 */
[----:B-1----:R-:W-:Y:S01]  /*31d0*/  STG.E.128 desc[UR30][R16.64], R24 ;  /* 0x0000001810007986 */ /* 0x002fe2000c101d1e */
[----:B------:R-:W-:Y:S05]  /*31e0*/  EXIT ;  /* 0x000000000000794d */ /* 0x000fea0003800000 */
.L_x_1:
[----:B------:R-:W-:-:S00]  /*31f0*/  BRA `(.L_x_1) ;  /* 0xfffffffc00fc7947 */ /* 0x000fc0000383ffff */
[----:B------:R-:W-:-:S00]  /*3200*/  NOP ;  /* 0x0000000000007918 */ /* 0x000fc00000000000 */
[----:B------:R-:W-:-:S00]  /*3210*/  NOP ;  /* 0x0000000000007918 */ /* 0x000fc00000000000 */
[----:B------:R-:W-:-:S00]  /*3220*/  NOP ;  /* 0x0000000000007918 */ /* 0x000fc00000000000 */
[----:B------:R-:W-:-:S00]  /*3230*/  NOP ;  /* 0x0000000000007918 */ /* 0x000fc00000000000 */
[----:B------:R-:W-:-:S00]  /*3240*/  NOP ;  /* 0x0000000000007918 */ /* 0x000fc00000000000 */
[----:B------:R-:W-:-:S00]  /*3250*/  NOP ;  /* 0x0000000000007918 */ /* 0x000fc00000000000 */
[----:B------:R-:W-:-:S00]  /*3260*/  NOP ;  /* 0x0000000000007918 */ /* 0x000fc00000000000 */
[----:B------:R-:W-:-:S00]  /*3270*/  NOP ;  /* 0x0000000000007918 */ /* 0x000fc00000000000 */
.L_x_2:


//--------------------- .nv.shared.triton_        --------------------------
	.section	.nv.shared.triton_,"aw",@nobits
	.sectionflags	@""
	.align	16
	.zero		1024


//--------------------- .nv.constant0.triton_     --------------------------
	.section	.nv.constant0.triton_,"a",@progbits
	.sectionflags	@""
	.align	4
.nv.constant0.triton_:
	.zero		556
